// auto-generated by cutlass_sweep.gemm — config: {"arch": "sm_90", "cluster_m": 2, "cluster_n": 2, "dtype": "fp16", "stages": 4, "tile_k": 128, "tile_m": 128, "tile_n": 128}
#include "cutlass/cutlass.h"
#include "cutlass/gemm/collective/collective_builder.hpp"
#include "cutlass/gemm/device/gemm_universal_adapter.h"
#include "cutlass/gemm/kernel/gemm_universal.hpp"
#include "cutlass/epilogue/collective/collective_builder.hpp"

using ElemA = cutlass::half_t;
using ElemB = cutlass::half_t;
using ElemCD = cutlass::half_t;
using Acc  = float;
using TileShape    = cute::Shape<cute::_128, cute::_128, cute::_128>;
using ClusterShape = cute::Shape<cute::_2, cute::_2, cute::_1>;

using CollectiveEpilogue = typename cutlass::epilogue::collective::CollectiveBuilder<
    cutlass::arch::Sm90, cutlass::arch::OpClassTensorOp,
    TileShape, ClusterShape,
    cutlass::epilogue::collective::EpilogueTileAuto,
    Acc, Acc,
    ElemCD, cutlass::layout::RowMajor, 128 / cutlass::sizeof_bits<ElemCD>::value,
    ElemCD, cutlass::layout::RowMajor, 128 / cutlass::sizeof_bits<ElemCD>::value,
    cutlass::epilogue::collective::EpilogueScheduleAuto
  >::CollectiveOp;

using CollectiveMainloop = typename cutlass::gemm::collective::CollectiveBuilder<
    cutlass::arch::Sm90, cutlass::arch::OpClassTensorOp,
    ElemA, cutlass::layout::RowMajor, 128 / cutlass::sizeof_bits<ElemA>::value,
    ElemB, cutlass::layout::ColumnMajor, 128 / cutlass::sizeof_bits<ElemB>::value,
    Acc,
    TileShape, ClusterShape,
    cutlass::gemm::collective::StageCount<4>,
    cutlass::gemm::collective::KernelScheduleAuto
  >::CollectiveOp;

using GemmKernel = cutlass::gemm::kernel::GemmUniversal<
    cute::Shape<int,int,int,int>,
    CollectiveMainloop,
    CollectiveEpilogue
>;
using Gemm = cutlass::gemm::device::GemmUniversalAdapter<GemmKernel>;

// Force the device kernel symbol into the cubin without needing a host main.
auto* _anchor = &cutlass::device_kernel<GemmKernel>;


// ===== COMPILED SASS (sm_90a) =====

	.target	sm_90a

	.elftype	@"ET_EXEC"


//--------------------- .note.nv.tkinfo           --------------------------
	.section	.note.nv.tkinfo,"",@"SHT_NOTE"
	.sectionflags	@"SHF_NOTE_NV_TKINFO"
	.tkinfo
        /*0018*/ 	.word	0x00000002
        /*0030*/ 	.string	""
        /*0030*/ 	.string	"ptxas"
        /*0030*/ 	.string	"Cuda compilation tools, release 13.0, V13.0.88"
        /*0030*/ 	.string	"Build cuda_13.0.r13.0/compiler.36424714_0"
        /*0030*/ 	.string	"-arch sm_90a -m 64 "



//--------------------- .note.nv.cuinfo           --------------------------
	.section	.note.nv.cuinfo,"",@"SHT_NOTE"
	.sectionflags	@"SHF_NOTE_NV_CUINFO"
        /*0018*/ 	.short	0x0002
        /*001a*/ 	.short	0x005a
        /*001c*/ 	.short	0x0082
	.zero		2


//--------------------- .nv.info                  --------------------------
	.section	.nv.info,"",@"SHT_CUDA_INFO"
	.align	4


	//----- nvinfo : EIATTR_REGCOUNT
	.align		4
        /*0000*/ 	.byte	0x04, 0x2f
        /*0002*/ 	.short	(.L_15 - .L_14)
	.align		4
.L_14:
        /*0004*/ 	.word	index@(_ZN7cutlass13device_kernelINS_4gemm6kernel13GemmUniversalIN4cute5tupleIJiiiiEEENS1_10collective13CollectiveMmaINS1_34MainloopSm90TmaGmmaWarpSpecializedILi4ENS5_IJNS4_1CILi2EEESB_NSA_ILi1EEEEEENS1_35KernelTmaWarpSpecializedCooperativeEEENS5_IJNSA_ILi128EEESG_SG_EEENS_6half_tENS5_IJlSC_lEEESI_SJ_NS4_8TiledMMAINS4_8MMA_AtomIJNS4_4SM904GMMA26MMA_64x128x16_F32F16F16_SSILNSN_5MajorE0ELSP_0ELNSN_7ScaleInE1ELSQ_1EEEEEENS4_6LayoutINS5_IJSB_SC_SC_EEENS5_IJSC_NSA_ILi0EEESV_EEEEENS5_IJNS4_10UnderscoreESY_SY_EEEEENS4_23SM90_TMA_LOAD_MULTICASTENS4_14ComposedLayoutINS4_7SwizzleILi3ELi4ELi3EEENS4_18smem_ptr_flag_bitsILi16EEENST_INS5_IJNSA_ILi8EEENSA_ILi64EEEEEENS5_IJS18_SC_EEEEEEEvNS4_8identityES11_S1C_vS1D_EENS_8epilogue10collective6detail29Sm90TmaWarpSpecializedAdapterINS1G_15DefaultEpilogueISI_SJ_SJ_NS1F_6thread17LinearCombinationISI_Li1EffLNS1K_9ScaleType4KindE0ELNS_15FloatRoundStyleE2ESI_EENS1_15EpilogueDefaultEEEEEvvEEEEvNT_6ParamsE)
        /*0008*/ 	.word	0x000000a8


	//----- nvinfo : EIATTR_FRAME_SIZE
	.align		4
.L_15:
        /*000c*/ 	.byte	0x04, 0x11
        /*000e*/ 	.short	(.L_17 - .L_16)
	.align		4
.L_16:
        /*0010*/ 	.word	index@(_ZN7cutlass13device_kernelINS_4gemm6kernel13GemmUniversalIN4cute5tupleIJiiiiEEENS1_10collective13CollectiveMmaINS1_34MainloopSm90TmaGmmaWarpSpecializedILi4ENS5_IJNS4_1CILi2EEESB_NSA_ILi1EEEEEENS1_35KernelTmaWarpSpecializedCooperativeEEENS5_IJNSA_ILi128EEESG_SG_EEENS_6half_tENS5_IJlSC_lEEESI_SJ_NS4_8TiledMMAINS4_8MMA_AtomIJNS4_4SM904GMMA26MMA_64x128x16_F32F16F16_SSILNSN_5MajorE0ELSP_0ELNSN_7ScaleInE1ELSQ_1EEEEEENS4_6LayoutINS5_IJSB_SC_SC_EEENS5_IJSC_NSA_ILi0EEESV_EEEEENS5_IJNS4_10UnderscoreESY_SY_EEEEENS4_23SM90_TMA_LOAD_MULTICASTENS4_14ComposedLayoutINS4_7SwizzleILi3ELi4ELi3EEENS4_18smem_ptr_flag_bitsILi16EEENST_INS5_IJNSA_ILi8EEENSA_ILi64EEEEEENS5_IJS18_SC_EEEEEEEvNS4_8identityES11_S1C_vS1D_EENS_8epilogue10collective6detail29Sm90TmaWarpSpecializedAdapterINS1G_15DefaultEpilogueISI_SJ_SJ_NS1F_6thread17LinearCombinationISI_Li1EffLNS1K_9ScaleType4KindE0ELNS_15FloatRoundStyleE2ESI_EENS1_15EpilogueDefaultEEEEEvvEEEEvNT_6ParamsE)
        /*0014*/ 	.word	0x00000000


	//----- nvinfo : EIATTR_MIN_STACK_SIZE
	.align		4
.L_17:
        /*0018*/ 	.byte	0x04, 0x12
        /*001a*/ 	.short	(.L_19 - .L_18)
	.align		4
.L_18:
        /*001c*/ 	.word	index@(_ZN7cutlass13device_kernelINS_4gemm6kernel13GemmUniversalIN4cute5tupleIJiiiiEEENS1_10collective13CollectiveMmaINS1_34MainloopSm90TmaGmmaWarpSpecializedILi4ENS5_IJNS4_1CILi2EEESB_NSA_ILi1EEEEEENS1_35KernelTmaWarpSpecializedCooperativeEEENS5_IJNSA_ILi128EEESG_SG_EEENS_6half_tENS5_IJlSC_lEEESI_SJ_NS4_8TiledMMAINS4_8MMA_AtomIJNS4_4SM904GMMA26MMA_64x128x16_F32F16F16_SSILNSN_5MajorE0ELSP_0ELNSN_7ScaleInE1ELSQ_1EEEEEENS4_6LayoutINS5_IJSB_SC_SC_EEENS5_IJSC_NSA_ILi0EEESV_EEEEENS5_IJNS4_10UnderscoreESY_SY_EEEEENS4_23SM90_TMA_LOAD_MULTICASTENS4_14ComposedLayoutINS4_7SwizzleILi3ELi4ELi3EEENS4_18smem_ptr_flag_bitsILi16EEENST_INS5_IJNSA_ILi8EEENSA_ILi64EEEEEENS5_IJS18_SC_EEEEEEEvNS4_8identityES11_S1C_vS1D_EENS_8epilogue10collective6detail29Sm90TmaWarpSpecializedAdapterINS1G_15DefaultEpilogueISI_SJ_SJ_NS1F_6thread17LinearCombinationISI_Li1EffLNS1K_9ScaleType4KindE0ELNS_15FloatRoundStyleE2ESI_EENS1_15EpilogueDefaultEEEEEvvEEEEvNT_6ParamsE)
        /*0020*/ 	.word	0x00000000
.L_19:


//--------------------- .nv.compat                --------------------------
	.section	.nv.compat,"",@"SHT_CUDA_COMPAT_INFO"
	.align	4
        /*0000*/ 	.byte	0x02, 0x09, 0x01, 0x00, 0x02, 0x02, 0x04, 0x00, 0x02, 0x05, 0x05, 0x00, 0x03, 0x07, 0x01, 0x01
        /*0010*/ 	.byte	0x02, 0x03, 0x01, 0x00, 0x02, 0x06, 0x01, 0x00, 0x04, 0x0b, 0x08, 0x00, 0x00, 0x00, 0x00, 0x00
        /*0020*/ 	.byte	0x00, 0x00, 0x00, 0x00


//--------------------- .nv.info._ZN7cutlass13device_kernelINS_4gemm6kernel13GemmUniversalIN4cute5tupleIJiiiiEEENS1_10collective13CollectiveMmaINS1_34MainloopSm90TmaGmmaWarpSpecializedILi4ENS5_IJNS4_1CILi2EEESB_NSA_ILi1EEEEEENS1_35KernelTmaWarpSpecializedCooperativeEEENS5_IJNSA_ILi128EEESG_SG_EEENS_6half_tENS5_IJlSC_lEEESI_SJ_NS4_8TiledMMAINS4_8MMA_AtomIJNS4_4SM904GMMA26MMA_64x128x16_F32F16F16_SSILNSN_5MajorE0ELSP_0ELNSN_7ScaleInE1ELSQ_1EEEEEENS4_6LayoutINS5_IJSB_SC_SC_EEENS5_IJSC_NSA_ILi0EEESV_EEEEENS5_IJNS4_10UnderscoreESY_SY_EEEEENS4_23SM90_TMA_LOAD_MULTICASTENS4_14ComposedLayoutINS4_7SwizzleILi3ELi4ELi3EEENS4_18smem_ptr_flag_bitsILi16EEENST_INS5_IJNSA_ILi8EEENSA_ILi64EEEEEENS5_IJS18_SC_EEEEEEEvNS4_8identityES11_S1C_vS1D_EENS_8epilogue10collective6detail29Sm90TmaWarpSpecializedAdapterINS1G_15DefaultEpilogueISI_SJ_SJ_NS1F_6thread17LinearCombinationISI_Li1EffLNS1K_9ScaleType4KindE0ELNS_15FloatRoundStyleE2ESI_EENS1_15EpilogueDefaultEEEEEvvEEEEvNT_6ParamsE --------------------------
	.section	.nv.info._ZN7cutlass13device_kernelINS_4gemm6kernel13GemmUniversalIN4cute5tupleIJiiiiEEENS1_10collective13CollectiveMmaINS1_34MainloopSm90TmaGmmaWarpSpecializedILi4ENS5_IJNS4_1CILi2EEESB_NSA_ILi1EEEEEENS1_35KernelTmaWarpSpecializedCooperativeEEENS5_IJNSA_ILi128EEESG_SG_EEENS_6half_tENS5_IJlSC_lEEESI_SJ_NS4_8TiledMMAINS4_8MMA_AtomIJNS4_4SM904GMMA26MMA_64x128x16_F32F16F16_SSILNSN_5MajorE0ELSP_0ELNSN_7ScaleInE1ELSQ_1EEEEEENS4_6LayoutINS5_IJSB_SC_SC_EEENS5_IJSC_NSA_ILi0EEESV_EEEEENS5_IJNS4_10UnderscoreESY_SY_EEEEENS4_23SM90_TMA_LOAD_MULTICASTENS4_14ComposedLayoutINS4_7SwizzleILi3ELi4ELi3EEENS4_18smem_ptr_flag_bitsILi16EEENST_INS5_IJNSA_ILi8EEENSA_ILi64EEEEEENS5_IJS18_SC_EEEEEEEvNS4_8identityES11_S1C_vS1D_EENS_8epilogue10collective6detail29Sm90TmaWarpSpecializedAdapterINS1G_15DefaultEpilogueISI_SJ_SJ_NS1F_6thread17LinearCombinationISI_Li1EffLNS1K_9ScaleType4KindE0ELNS_15FloatRoundStyleE2ESI_EENS1_15EpilogueDefaultEEEEEvvEEEEvNT_6ParamsE,"",@"SHT_CUDA_INFO"
	.sectionflags	@""
	.align	4


	//----- nvinfo : EIATTR_CUDA_API_VERSION
	.align		4
        /*0000*/ 	.byte	0x04, 0x37
        /*0002*/ 	.short	(.L_21 - .L_20)
.L_20:
        /*0004*/ 	.word	0x00000082


	//----- nvinfo : EIATTR_KPARAM_INFO
	.align		4
.L_21:
        /*0008*/ 	.byte	0x04, 0x17
        /*000a*/ 	.short	(.L_23 - .L_22)
.L_22:
        /*000c*/ 	.word	0x00000000
        /*0010*/ 	.short	0x0000
        /*0012*/ 	.short	0x0070
        /*0014*/ 	.byte	0x00, 0xf0, 0x01, 0x10


	//----- nvinfo : EIATTR_SPARSE_MMA_MASK
	.align		4
.L_23:
        /*0018*/ 	.byte	0x03, 0x50
        /*001a*/ 	.short	0x0000


	//----- nvinfo : EIATTR_MAXREG_COUNT
	.align		4
        /*001c*/ 	.byte	0x03, 0x1b
        /*001e*/ 	.short	0x00a8


	//----- nvinfo : EIATTR_NUM_BARRIERS
	.align		4
        /*0020*/ 	.byte	0x02, 0x4c
        /*0022*/ 	.byte	0x01
	.zero		1


	//----- nvinfo : EIATTR_EXTERNS
	.align		4
        /*0024*/ 	.byte	0x04, 0x0f
        /*0026*/ 	.short	(.L_25 - .L_24)


	//   ....[0]....
	.align		4
.L_24:
        /*0028*/ 	.word	index@(__assertfail)


	//----- nvinfo : EIATTR_MERCURY_ISA_VERSION
	.align		4
.L_25:
        /*002c*/ 	.byte	0x03, 0x5f
        /*002e*/ 	.short	0x0101


	//----- nvinfo : EIATTR_INT_WARP_WIDE_INSTR_OFFSETS
	.align		4
        /*0030*/ 	.byte	0x04, 0x31
        /*0032*/ 	.short	(.L_27 - .L_26)


	//   ....[0]....
.L_26:
        /*0034*/ 	.word	0x00000480


	//   ....[1]....
        /*0038*/ 	.word	0x000004a0


	//   ....[2]....
        /*003c*/ 	.word	0x00000680


	//   ....[3]....
        /*0040*/ 	.word	0x00002280


	//----- nvinfo : EIATTR_COOP_GROUP_MASK_REGIDS
	.align		4
.L_27:
        /*0044*/ 	.byte	0x04, 0x29
        /*0046*/ 	.short	(.L_29 - .L_28)


	//   ....[0]....
.L_28:
        /*0048*/ 	.word	0xffffffff


	//   ....[1]....
        /*004c*/ 	.word	0xffffffff


	//   ....[2]....
        /*0050*/ 	.word	0xffffffff


	//   ....[3]....
        /*0054*/ 	.word	0xffffffff


	//   ....[4]....
        /*0058*/ 	.word	0xffffffff


	//   ....[5]....
        /*005c*/ 	.word	0xffffffff


	//----- nvinfo : EIATTR_COOP_GROUP_INSTR_OFFSETS
	.align		4
.L_29:
        /*0060*/ 	.byte	0x04, 0x28
        /*0062*/ 	.short	(.L_31 - .L_30)


	//   ....[0]....
.L_30:
        /*0064*/ 	.word	0x00000060


	//   ....[1]....
        /*0068*/ 	.word	0x00000070


	//   ....[2]....
        /*006c*/ 	.word	0x00000130


	//   ....[3]....
        /*0070*/ 	.word	0x000002d0


	//   ....[4]....
        /*0074*/ 	.word	0x00000800


	//   ....[5]....
        /*0078*/ 	.word	0x00001480


	//----- nvinfo : EIATTR_REG_RECONFIG
	.align		4
.L_31:
        /*007c*/ 	.byte	0x01, 0x54
	.zero		2


	//----- nvinfo : EIATTR_SYSCALL_OFFSETS
	.align		4
        /*0080*/ 	.byte	0x04, 0x46
        /*0082*/ 	.short	(.L_33 - .L_32)


	//   ....[0]....
.L_32:
        /*0084*/ 	.word	0x00001670


	//----- nvinfo : EIATTR_MBARRIER_INSTR_OFFSETS
	.align		4
.L_33:
        /*0088*/ 	.byte	0x04, 0x39
        /*008a*/ 	.short	(.L_35 - .L_34)


	//   ....[0]....
.L_34:
        /*008c*/ 	.word	0x00000230
        /*0090*/ 	.word	0x000000ff
        /*0094*/ 	.word	0x00000000
        /*0098*/ 	.short	0x0100
        /*009a*/ 	.byte	0x08
	.zero		1


	//   ....[1]....
        /*009c*/ 	.word	0x00000240
        /*00a0*/ 	.word	0x000000ff
        /*00a4*/ 	.word	0x00000020
        /*00a8*/ 	.short	0x0100
        /*00aa*/ 	.byte	0x08
	.zero		1


	//   ....[2]....
        /*00ac*/ 	.word	0x00000250
        /*00b0*/ 	.word	0x000000ff
        /*00b4*/ 	.word	0x00000008
        /*00b8*/ 	.short	0x0100
        /*00ba*/ 	.byte	0x08
	.zero		1


	//   ....[3]....
        /*00bc*/ 	.word	0x00000260
        /*00c0*/ 	.word	0x000000ff
        /*00c4*/ 	.word	0x00000028
        /*00c8*/ 	.short	0x0100
        /*00ca*/ 	.byte	0x08
	.zero		1


	//   ....[4]....
        /*00cc*/ 	.word	0x00000270
        /*00d0*/ 	.word	0x000000ff
        /*00d4*/ 	.word	0x00000010
        /*00d8*/ 	.short	0x0100
        /*00da*/ 	.byte	0x08
	.zero		1


	//   ....[5]....
        /*00dc*/ 	.word	0x00000280
        /*00e0*/ 	.word	0x000000ff
        /*00e4*/ 	.word	0x00000030
        /*00e8*/ 	.short	0x0100
        /*00ea*/ 	.byte	0x08
	.zero		1


	//   ....[6]....
        /*00ec*/ 	.word	0x00000290
        /*00f0*/ 	.word	0x000000ff
        /*00f4*/ 	.word	0x00000018
        /*00f8*/ 	.short	0x0100
        /*00fa*/ 	.byte	0x08
	.zero		1


	//   ....[7]....
        /*00fc*/ 	.word	0x000002a0
        /*0100*/ 	.word	0x000000ff
        /*0104*/ 	.word	0x00000038
        /*0108*/ 	.short	0x0100
        /*010a*/ 	.byte	0x08
	.zero		1


	//   ....[8]....
        /*010c*/ 	.word	0x00000710
        /*0110*/ 	.word	0x000000ff
        /*0114*/ 	.word	0x00000050
        /*0118*/ 	.short	0x0100
        /*011a*/ 	.byte	0x06
	.zero		1


	//   ....[9]....
        /*011c*/ 	.word	0x000007a0
        /*0120*/ 	.word	0x000000ff
        /*0124*/ 	.word	0x00000058
        /*0128*/ 	.short	0x0100
        /*012a*/ 	.byte	0x06
	.zero		1


	//   ....[10]....
        /*012c*/ 	.word	0x00001730
        /*0130*/ 	.word	0x00000003
        /*0134*/ 	.word	0x00000000
        /*0138*/ 	.short	0x010a
        /*013a*/ 	.byte	0x3f
	.zero		1


	//   ....[11]....
        /*013c*/ 	.word	0x00001790
        /*0140*/ 	.word	0x00000003
        /*0144*/ 	.word	0x00000000
        /*0148*/ 	.short	0x010a
        /*014a*/ 	.byte	0x3f
	.zero		1


	//   ....[12]....
        /*014c*/ 	.word	0x00001cd0
        /*0150*/ 	.word	0x00000005
        /*0154*/ 	.word	0x00000000
        /*0158*/ 	.short	0x010a
        /*015a*/ 	.byte	0x3f
	.zero		1


	//   ....[13]....
        /*015c*/ 	.word	0x00001d10
        /*0160*/ 	.word	0x00000005
        /*0164*/ 	.word	0x00000000
        /*0168*/ 	.short	0x010a
        /*016a*/ 	.byte	0x3f
	.zero		1


	//   ....[14]....
        /*016c*/ 	.word	0x00002130
        /*0170*/ 	.word	0x00000004
        /*0174*/ 	.word	0x00000000
        /*0178*/ 	.short	0x0101
        /*017a*/ 	.byte	0x3f
	.zero		1


	//   ....[15]....
        /*017c*/ 	.word	0x000022f0
        /*0180*/ 	.word	0x00000000
        /*0184*/ 	.word	0x00000000
        /*0188*/ 	.short	0x0101
        /*018a*/ 	.byte	0x3f
	.zero		1


	//   ....[16]....
        /*018c*/ 	.word	0x000074e0
        /*0190*/ 	.word	0x00000014
        /*0194*/ 	.word	0x00000020
        /*0198*/ 	.short	0x010a
        /*019a*/ 	.byte	0x3f
	.zero		1


	//   ....[17]....
        /*019c*/ 	.word	0x00007980
        /*01a0*/ 	.word	0x00000004
        /*01a4*/ 	.word	0x00000058
        /*01a8*/ 	.short	0x0101
        /*01aa*/ 	.byte	0x3f
	.zero		1


	//   ....[18]....
        /*01ac*/ 	.word	0x000080a0
        /*01b0*/ 	.word	0x00000005
        /*01b4*/ 	.word	0x00000000
        /*01b8*/ 	.short	0x010a
        /*01ba*/ 	.byte	0x3f
	.zero		1


	//   ....[19]....
        /*01bc*/ 	.word	0x00008120
        /*01c0*/ 	.word	0x00000007
        /*01c4*/ 	.word	0x00000000
        /*01c8*/ 	.short	0x010a
        /*01ca*/ 	.byte	0x3f
	.zero		1


	//   ....[20]....
        /*01cc*/ 	.word	0x000081b0
        /*01d0*/ 	.word	0x00000006
        /*01d4*/ 	.word	0x00000000
        /*01d8*/ 	.short	0x010a
        /*01da*/ 	.byte	0x3f
	.zero		1


	//   ....[21]....
        /*01dc*/ 	.word	0x00008240
        /*01e0*/ 	.word	0x00000003
        /*01e4*/ 	.word	0x00000000
        /*01e8*/ 	.short	0x010a
        /*01ea*/ 	.byte	0x3f
	.zero		1


	//   ....[22]....
        /*01ec*/ 	.word	0x000082a0
        /*01f0*/ 	.word	0x00000003
        /*01f4*/ 	.word	0x00000000
        /*01f8*/ 	.short	0x010a
        /*01fa*/ 	.byte	0x3f
	.zero		1


	//   ....[23]....
        /*01fc*/ 	.word	0x000082f0
        /*0200*/ 	.word	0x00000005
        /*0204*/ 	.word	0x00000000
        /*0208*/ 	.short	0x010a
        /*020a*/ 	.byte	0x3f
	.zero		1


	//   ....[24]....
        /*020c*/ 	.word	0x000083c0
        /*0210*/ 	.word	0x00000014
        /*0214*/ 	.word	0x00000020
        /*0218*/ 	.short	0x010a
        /*021a*/ 	.byte	0x3f
	.zero		1


	//   ....[25]....
        /*021c*/ 	.word	0x00008490
        /*0220*/ 	.word	0x00000005
        /*0224*/ 	.word	0x00000000
        /*0228*/ 	.short	0x010a
        /*022a*/ 	.byte	0x3f
	.zero		1


	//   ....[26]....
        /*022c*/ 	.word	0x000084e0
        /*0230*/ 	.word	0x00000007
        /*0234*/ 	.word	0x00000000
        /*0238*/ 	.short	0x010a
        /*023a*/ 	.byte	0x3f
	.zero		1


	//   ....[27]....
        /*023c*/ 	.word	0x00008530
        /*0240*/ 	.word	0x00000006
        /*0244*/ 	.word	0x00000000
        /*0248*/ 	.short	0x010a
        /*024a*/ 	.byte	0x3f
	.zero		1


	//----- nvinfo : EIATTR_NUM_MBARRIERS
	.align		4
.L_35:
        /*024c*/ 	.byte	0x03, 0x38
        /*024e*/ 	.short	0x000a


	//----- nvinfo : EIATTR_EXIT_INSTR_OFFSETS
	.align		4
        /*0250*/ 	.byte	0x04, 0x1c
        /*0252*/ 	.short	(.L_37 - .L_36)


	//   ....[0]....
.L_36:
        /*0254*/ 	.word	0x000009d0


	//   ....[1]....
        /*0258*/ 	.word	0x000011e0


	//   ....[2]....
        /*025c*/ 	.word	0x00006b90


	//   ....[3]....
        /*0260*/ 	.word	0x000070f0


	//   ....[4]....
        /*0264*/ 	.word	0x00008290


	//----- nvinfo : EIATTR_MAX_THREADS
	.align		4
.L_37:
        /*0268*/ 	.byte	0x04, 0x05
        /*026a*/ 	.short	(.L_39 - .L_38)
.L_38:
        /*026c*/ 	.word	0x00000180
        /*0270*/ 	.word	0x00000001
        /*0274*/ 	.word	0x00000001


	//----- nvinfo : EIATTR_CRS_STACK_SIZE
	.align		4
.L_39:
        /*0278*/ 	.byte	0x04, 0x1e
        /*027a*/ 	.short	(.L_41 - .L_40)
.L_40:
        /*027c*/ 	.word	0x00000000


	//----- nvinfo : EIATTR_CBANK_PARAM_SIZE
	.align		4
.L_41:
        /*0280*/ 	.byte	0x03, 0x19
        /*0282*/ 	.short	0x0470


	//----- nvinfo : EIATTR_PARAM_CBANK
	.align		4
        /*0284*/ 	.byte	0x04, 0x0a
        /*0286*/ 	.short	(.L_43 - .L_42)
	.align		4
.L_42:
        /*0288*/ 	.word	index@(.nv.constant0._ZN7cutlass13device_kernelINS_4gemm6kernel13GemmUniversalIN4cute5tupleIJiiiiEEENS1_10collective13CollectiveMmaINS1_34MainloopSm90TmaGmmaWarpSpecializedILi4ENS5_IJNS4_1CILi2EEESB_NSA_ILi1EEEEEENS1_35KernelTmaWarpSpecializedCooperativeEEENS5_IJNSA_ILi128EEESG_SG_EEENS_6half_tENS5_IJlSC_lEEESI_SJ_NS4_8TiledMMAINS4_8MMA_AtomIJNS4_4SM904GMMA26MMA_64x128x16_F32F16F16_SSILNSN_5MajorE0ELSP_0ELNSN_7ScaleInE1ELSQ_1EEEEEENS4_6LayoutINS5_IJSB_SC_SC_EEENS5_IJSC_NSA_ILi0EEESV_EEEEENS5_IJNS4_10UnderscoreESY_SY_EEEEENS4_23SM90_TMA_LOAD_MULTICASTENS4_14ComposedLayoutINS4_7SwizzleILi3ELi4ELi3EEENS4_18smem_ptr_flag_bitsILi16EEENST_INS5_IJNSA_ILi8EEENSA_ILi64EEEEEENS5_IJS18_SC_EEEEEEEvNS4_8identityES11_S1C_vS1D_EENS_8epilogue10collective6detail29Sm90TmaWarpSpecializedAdapterINS1G_15DefaultEpilogueISI_SJ_SJ_NS1F_6thread17LinearCombinationISI_Li1EffLNS1K_9ScaleType4KindE0ELNS_15FloatRoundStyleE2ESI_EENS1_15EpilogueDefaultEEEEEvvEEEEvNT_6ParamsE)
        /*028c*/ 	.short	0x0210
        /*028e*/ 	.short	0x0470


	//----- nvinfo : EIATTR_SW_WAR
	.align		4
.L_43:
        /*0290*/ 	.byte	0x04, 0x36
        /*0292*/ 	.short	(.L_45 - .L_44)
.L_44:
        /*0294*/ 	.word	0x00000008
.L_45:


//--------------------- .nv.callgraph             --------------------------
	.section	.nv.callgraph,"",@"SHT_CUDA_CALLGRAPH"
	.align	4
	.sectionentsize	8
	.align		4
        /*0000*/ 	.word	0x00000000
	.align		4
        /*0004*/ 	.word	0xffffffff
	.align		4
        /*0008*/ 	.word	index@(_ZN7cutlass13device_kernelINS_4gemm6kernel13GemmUniversalIN4cute5tupleIJiiiiEEENS1_10collective13CollectiveMmaINS1_34MainloopSm90TmaGmmaWarpSpecializedILi4ENS5_IJNS4_1CILi2EEESB_NSA_ILi1EEEEEENS1_35KernelTmaWarpSpecializedCooperativeEEENS5_IJNSA_ILi128EEESG_SG_EEENS_6half_tENS5_IJlSC_lEEESI_SJ_NS4_8TiledMMAINS4_8MMA_AtomIJNS4_4SM904GMMA26MMA_64x128x16_F32F16F16_SSILNSN_5MajorE0ELSP_0ELNSN_7ScaleInE1ELSQ_1EEEEEENS4_6LayoutINS5_IJSB_SC_SC_EEENS5_IJSC_NSA_ILi0EEESV_EEEEENS5_IJNS4_10UnderscoreESY_SY_EEEEENS4_23SM90_TMA_LOAD_MULTICASTENS4_14ComposedLayoutINS4_7SwizzleILi3ELi4ELi3EEENS4_18smem_ptr_flag_bitsILi16EEENST_INS5_IJNSA_ILi8EEENSA_ILi64EEEEEENS5_IJS18_SC_EEEEEEEvNS4_8identityES11_S1C_vS1D_EENS_8epilogue10collective6detail29Sm90TmaWarpSpecializedAdapterINS1G_15DefaultEpilogueISI_SJ_SJ_NS1F_6thread17LinearCombinationISI_Li1EffLNS1K_9ScaleType4KindE0ELNS_15FloatRoundStyleE2ESI_EENS1_15EpilogueDefaultEEEEEvvEEEEvNT_6ParamsE)
	.align		4
        /*000c*/ 	.word	index@(__assertfail)
	.align		4
        /*0010*/ 	.word	0x00000000
	.align		4
        /*0014*/ 	.word	0xfffffffe
	.align		4
        /*0018*/ 	.word	0x00000000
	.align		4
        /*001c*/ 	.word	0xfffffffd
	.align		4
        /*0020*/ 	.word	0x00000000
	.align		4
        /*0024*/ 	.word	0xfffffffc


//--------------------- .nv.constant4             --------------------------
	.section	.nv.constant4,"a",@progbits
	.align	8
	.align		8
.nv.constant4:
        /*0000*/ 	.dword	__assertfail
	.align		8
        /*0008*/ 	.dword	__unnamed_1
	.align		8
        /*0010*/ 	.dword	_ZN39_INTERNAL_be44ad68_4_k_cu_bd676d71_37144cuda3std3__45__cpo5beginE
	.align		8
        /*0018*/ 	.dword	_ZN39_INTERNAL_be44ad68_4_k_cu_bd676d71_37144cuda3std3__45__cpo3endE
	.align		8
        /*0020*/ 	.dword	_ZN39_INTERNAL_be44ad68_4_k_cu_bd676d71_37144cuda3std3__45__cpo6cbeginE
	.align		8
        /*0028*/ 	.dword	_ZN39_INTERNAL_be44ad68_4_k_cu_bd676d71_37144cuda3std3__45__cpo4cendE
	.align		8
        /*0030*/ 	.dword	_ZN39_INTERNAL_be44ad68_4_k_cu_bd676d71_37144cuda3std3__441_GLOBAL__N__be44ad68_4_k_cu_bd676d71_37146ignoreE
	.align		8
        /*0038*/ 	.dword	_ZN39_INTERNAL_be44ad68_4_k_cu_bd676d71_37144cuda3std3__419piecewise_constructE
	.align		8
        /*0040*/ 	.dword	_ZN39_INTERNAL_be44ad68_4_k_cu_bd676d71_37144cuda3std3__48in_placeE
	.align		8
        /*0048*/ 	.dword	_ZN39_INTERNAL_be44ad68_4_k_cu_bd676d71_37144cuda3std6ranges3__45__cpo4swapE
	.align		8
        /*0050*/ 	.dword	_ZN39_INTERNAL_be44ad68_4_k_cu_bd676d71_37144cuda3std6ranges3__45__cpo9iter_moveE
	.align		8
        /*0058*/ 	.dword	_ZN39_INTERNAL_be44ad68_4_k_cu_bd676d71_37144cute7productE
	.align		8
        /*0060*/ 	.dword	_ZN39_INTERNAL_be44ad68_4_k_cu_bd676d71_37144cute1_E
	.align		8
        /*0068*/ 	.dword	$str$22
	.align		8
        /*0070*/ 	.dword	$str$23


//--------------------- .text._ZN7cutlass13device_kernelINS_4gemm6kernel13GemmUniversalIN4cute5tupleIJiiiiEEENS1_10collective13CollectiveMmaINS1_34MainloopSm90TmaGmmaWarpSpecializedILi4ENS5_IJNS4_1CILi2EEESB_NSA_ILi1EEEEEENS1_35KernelTmaWarpSpecializedCooperativeEEENS5_IJNSA_ILi128EEESG_SG_EEENS_6half_tENS5_IJlSC_lEEESI_SJ_NS4_8TiledMMAINS4_8MMA_AtomIJNS4_4SM904GMMA26MMA_64x128x16_F32F16F16_SSILNSN_5MajorE0ELSP_0ELNSN_7ScaleInE1ELSQ_1EEEEEENS4_6LayoutINS5_IJSB_SC_SC_EEENS5_IJSC_NSA_ILi0EEESV_EEEEENS5_IJNS4_10UnderscoreESY_SY_EEEEENS4_23SM90_TMA_LOAD_MULTICASTENS4_14ComposedLayoutINS4_7SwizzleILi3ELi4ELi3EEENS4_18smem_ptr_flag_bitsILi16EEENST_INS5_IJNSA_ILi8EEENSA_ILi64EEEEEENS5_IJS18_SC_EEEEEEEvNS4_8identityES11_S1C_vS1D_EENS_8epilogue10collective6detail29Sm90TmaWarpSpecializedAdapterINS1G_15DefaultEpilogueISI_SJ_SJ_NS1F_6thread17LinearCombinationISI_Li1EffLNS1K_9ScaleType4KindE0ELNS_15FloatRoundStyleE2ESI_EENS1_15EpilogueDefaultEEEEEvvEEEEvNT_6ParamsE --------------------------
	.section	.text._ZN7cutlass13device_kernelINS_4gemm6kernel13GemmUniversalIN4cute5tupleIJiiiiEEENS1_10collective13CollectiveMmaINS1_34MainloopSm90TmaGmmaWarpSpecializedILi4ENS5_IJNS4_1CILi2EEESB_NSA_ILi1EEEEEENS1_35KernelTmaWarpSpecializedCooperativeEEENS5_IJNSA_ILi128EEESG_SG_EEENS_6half_tENS5_IJlSC_lEEESI_SJ_NS4_8TiledMMAINS4_8MMA_AtomIJNS4_4SM904GMMA26MMA_64x128x16_F32F16F16_SSILNSN_5MajorE0ELSP_0ELNSN_7ScaleInE1ELSQ_1EEEEEENS4_6LayoutINS5_IJSB_SC_SC_EEENS5_IJSC_NSA_ILi0EEESV_EEEEENS5_IJNS4_10UnderscoreESY_SY_EEEEENS4_23SM90_TMA_LOAD_MULTICASTENS4_14ComposedLayoutINS4_7SwizzleILi3ELi4ELi3EEENS4_18smem_ptr_flag_bitsILi16EEENST_INS5_IJNSA_ILi8EEENSA_ILi64EEEEEENS5_IJS18_SC_EEEEEEEvNS4_8identityES11_S1C_vS1D_EENS_8epilogue10collective6detail29Sm90TmaWarpSpecializedAdapterINS1G_15DefaultEpilogueISI_SJ_SJ_NS1F_6thread17LinearCombinationISI_Li1EffLNS1K_9ScaleType4KindE0ELNS_15FloatRoundStyleE2ESI_EENS1_15EpilogueDefaultEEEEEvvEEEEvNT_6ParamsE,"ax",@progbits
	.align	128
.text._ZN7cutlass13device_kernelINS_4gemm6kernel13GemmUniversalIN4cute5tupleIJiiiiEEENS1_10collective13CollectiveMmaINS1_34MainloopSm90TmaGmmaWarpSpecializedILi4ENS5_IJNS4_1CILi2EEESB_NSA_ILi1EEEEEENS1_35KernelTmaWarpSpecializedCooperativeEEENS5_IJNSA_ILi128EEESG_SG_EEENS_6half_tENS5_IJlSC_lEEESI_SJ_NS4_8TiledMMAINS4_8MMA_AtomIJNS4_4SM904GMMA26MMA_64x128x16_F32F16F16_SSILNSN_5MajorE0ELSP_0ELNSN_7ScaleInE1ELSQ_1EEEEEENS4_6LayoutINS5_IJSB_SC_SC_EEENS5_IJSC_NSA_ILi0EEESV_EEEEENS5_IJNS4_10UnderscoreESY_SY_EEEEENS4_23SM90_TMA_LOAD_MULTICASTENS4_14ComposedLayoutINS4_7SwizzleILi3ELi4ELi3EEENS4_18smem_ptr_flag_bitsILi16EEENST_INS5_IJNSA_ILi8EEENSA_ILi64EEEEEENS5_IJS18_SC_EEEEEEEvNS4_8identityES11_S1C_vS1D_EENS_8epilogue10collective6detail29Sm90TmaWarpSpecializedAdapterINS1G_15DefaultEpilogueISI_SJ_SJ_NS1F_6thread17LinearCombinationISI_Li1EffLNS1K_9ScaleType4KindE0ELNS_15FloatRoundStyleE2ESI_EENS1_15EpilogueDefaultEEEEEvvEEEEvNT_6ParamsE:
        .type           _ZN7cutlass13device_kernelINS_4gemm6kernel13GemmUniversalIN4cute5tupleIJiiiiEEENS1_10collective13CollectiveMmaINS1_34MainloopSm90TmaGmmaWarpSpecializedILi4ENS5_IJNS4_1CILi2EEESB_NSA_ILi1EEEEEENS1_35KernelTmaWarpSpecializedCooperativeEEENS5_IJNSA_ILi128EEESG_SG_EEENS_6half_tENS5_IJlSC_lEEESI_SJ_NS4_8TiledMMAINS4_8MMA_AtomIJNS4_4SM904GMMA26MMA_64x128x16_F32F16F16_SSILNSN_5MajorE0ELSP_0ELNSN_7ScaleInE1ELSQ_1EEEEEENS4_6LayoutINS5_IJSB_SC_SC_EEENS5_IJSC_NSA_ILi0EEESV_EEEEENS5_IJNS4_10UnderscoreESY_SY_EEEEENS4_23SM90_TMA_LOAD_MULTICASTENS4_14ComposedLayoutINS4_7SwizzleILi3ELi4ELi3EEENS4_18smem_ptr_flag_bitsILi16EEENST_INS5_IJNSA_ILi8EEENSA_ILi64EEEEEENS5_IJS18_SC_EEEEEEEvNS4_8identityES11_S1C_vS1D_EENS_8epilogue10collective6detail29Sm90TmaWarpSpecializedAdapterINS1G_15DefaultEpilogueISI_SJ_SJ_NS1F_6thread17LinearCombinationISI_Li1EffLNS1K_9ScaleType4KindE0ELNS_15FloatRoundStyleE2ESI_EENS1_15EpilogueDefaultEEEEEvvEEEEvNT_6ParamsE,@function
        .size           _ZN7cutlass13device_kernelINS_4gemm6kernel13GemmUniversalIN4cute5tupleIJiiiiEEENS1_10collective13CollectiveMmaINS1_34MainloopSm90TmaGmmaWarpSpecializedILi4ENS5_IJNS4_1CILi2EEESB_NSA_ILi1EEEEEENS1_35KernelTmaWarpSpecializedCooperativeEEENS5_IJNSA_ILi128EEESG_SG_EEENS_6half_tENS5_IJlSC_lEEESI_SJ_NS4_8TiledMMAINS4_8MMA_AtomIJNS4_4SM904GMMA26MMA_64x128x16_F32F16F16_SSILNSN_5MajorE0ELSP_0ELNSN_7ScaleInE1ELSQ_1EEEEEENS4_6LayoutINS5_IJSB_SC_SC_EEENS5_IJSC_NSA_ILi0EEESV_EEEEENS5_IJNS4_10UnderscoreESY_SY_EEEEENS4_23SM90_TMA_LOAD_MULTICASTENS4_14ComposedLayoutINS4_7SwizzleILi3ELi4ELi3EEENS4_18smem_ptr_flag_bitsILi16EEENST_INS5_IJNSA_ILi8EEENSA_ILi64EEEEEENS5_IJS18_SC_EEEEEEEvNS4_8identityES11_S1C_vS1D_EENS_8epilogue10collective6detail29Sm90TmaWarpSpecializedAdapterINS1G_15DefaultEpilogueISI_SJ_SJ_NS1F_6thread17LinearCombinationISI_Li1EffLNS1K_9ScaleType4KindE0ELNS_15FloatRoundStyleE2ESI_EENS1_15EpilogueDefaultEEEEEvvEEEEvNT_6ParamsE,(.L_x_197 - _ZN7cutlass13device_kernelINS_4gemm6kernel13GemmUniversalIN4cute5tupleIJiiiiEEENS1_10collective13CollectiveMmaINS1_34MainloopSm90TmaGmmaWarpSpecializedILi4ENS5_IJNS4_1CILi2EEESB_NSA_ILi1EEEEEENS1_35KernelTmaWarpSpecializedCooperativeEEENS5_IJNSA_ILi128EEESG_SG_EEENS_6half_tENS5_IJlSC_lEEESI_SJ_NS4_8TiledMMAINS4_8MMA_AtomIJNS4_4SM904GMMA26MMA_64x128x16_F32F16F16_SSILNSN_5MajorE0ELSP_0ELNSN_7ScaleInE1ELSQ_1EEEEEENS4_6LayoutINS5_IJSB_SC_SC_EEENS5_IJSC_NSA_ILi0EEESV_EEEEENS5_IJNS4_10UnderscoreESY_SY_EEEEENS4_23SM90_TMA_LOAD_MULTICASTENS4_14ComposedLayoutINS4_7SwizzleILi3ELi4ELi3EEENS4_18smem_ptr_flag_bitsILi16EEENST_INS5_IJNSA_ILi8EEENSA_ILi64EEEEEENS5_IJS18_SC_EEEEEEEvNS4_8identityES11_S1C_vS1D_EENS_8epilogue10collective6detail29Sm90TmaWarpSpecializedAdapterINS1G_15DefaultEpilogueISI_SJ_SJ_NS1F_6thread17LinearCombinationISI_Li1EffLNS1K_9ScaleType4KindE0ELNS_15FloatRoundStyleE2ESI_EENS1_15EpilogueDefaultEEEEEvvEEEEvNT_6ParamsE)
        .other          _ZN7cutlass13device_kernelINS_4gemm6kernel13GemmUniversalIN4cute5tupleIJiiiiEEENS1_10collective13CollectiveMmaINS1_34MainloopSm90TmaGmmaWarpSpecializedILi4ENS5_IJNS4_1CILi2EEESB_NSA_ILi1EEEEEENS1_35KernelTmaWarpSpecializedCooperativeEEENS5_IJNSA_ILi128EEESG_SG_EEENS_6half_tENS5_IJlSC_lEEESI_SJ_NS4_8TiledMMAINS4_8MMA_AtomIJNS4_4SM904GMMA26MMA_64x128x16_F32F16F16_SSILNSN_5MajorE0ELSP_0ELNSN_7ScaleInE1ELSQ_1EEEEEENS4_6LayoutINS5_IJSB_SC_SC_EEENS5_IJSC_NSA_ILi0EEESV_EEEEENS5_IJNS4_10UnderscoreESY_SY_EEEEENS4_23SM90_TMA_LOAD_MULTICASTENS4_14ComposedLayoutINS4_7SwizzleILi3ELi4ELi3EEENS4_18smem_ptr_flag_bitsILi16EEENST_INS5_IJNSA_ILi8EEENSA_ILi64EEEEEENS5_IJS18_SC_EEEEEEEvNS4_8identityES11_S1C_vS1D_EENS_8epilogue10collective6detail29Sm90TmaWarpSpecializedAdapterINS1G_15DefaultEpilogueISI_SJ_SJ_NS1F_6thread17LinearCombinationISI_Li1EffLNS1K_9ScaleType4KindE0ELNS_15FloatRoundStyleE2ESI_EENS1_15EpilogueDefaultEEEEEvvEEEEvNT_6ParamsE,@"STO_CUDA_ENTRY STV_DEFAULT"
_ZN7cutlass13device_kernelINS_4gemm6kernel13GemmUniversalIN4cute5tupleIJiiiiEEENS1_10collective13CollectiveMmaINS1_34MainloopSm90TmaGmmaWarpSpecializedILi4ENS5_IJNS4_1CILi2EEESB_NSA_ILi1EEEEEENS1_35KernelTmaWarpSpecializedCooperativeEEENS5_IJNSA_ILi128EEESG_SG_EEENS_6half_tENS5_IJlSC_lEEESI_SJ_NS4_8TiledMMAINS4_8MMA_AtomIJNS4_4SM904GMMA26MMA_64x128x16_F32F16F16_SSILNSN_5MajorE0ELSP_0ELNSN_7ScaleInE1ELSQ_1EEEEEENS4_6LayoutINS5_IJSB_SC_SC_EEENS5_IJSC_NSA_ILi0EEESV_EEEEENS5_IJNS4_10UnderscoreESY_SY_EEEEENS4_23SM90_TMA_LOAD_MULTICASTENS4_14ComposedLayoutINS4_7SwizzleILi3ELi4ELi3EEENS4_18smem_ptr_flag_bitsILi16EEENST_INS5_IJNSA_ILi8EEENSA_ILi64EEEEEENS5_IJS18_SC_EEEEEEEvNS4_8identityES11_S1C_vS1D_EENS_8epilogue10collective6detail29Sm90TmaWarpSpecializedAdapterINS1G_15DefaultEpilogueISI_SJ_SJ_NS1F_6thread17LinearCombinationISI_Li1EffLNS1K_9ScaleType4KindE0ELNS_15FloatRoundStyleE2ESI_EENS1_15EpilogueDefaultEEEEEvvEEEEvNT_6ParamsE:
[----:B------:R-:W0:Y:S01]  /*0000*/  LDC R1, c[0x0][0x28] ;  /* 0x00000a00ff017b82 */ /* 0x000e220000000800 */
[----:B------:R-:W1:Y:S01]  /*0010*/  S2R R95, SR_TID.X ;  /* 0x00000000005f7919 */ /* 0x000e620000002100 */
[----:B------:R-:W-:Y:S01]  /*0020*/  ELECT P0, URZ, PT ;  /* 0x00000000003f782f */ /* 0x000fe20003800000 */
[----:B------:R-:W-:Y:S01]  /*0030*/  BSSY B0, `(.L_x_0) ;  /* 0x000000f000007945 */ /* 0x000fe20003800000 */
[--C-:B-1----:R-:W-:Y:S02]  /*0040*/  SHF.R.U32.HI R0, RZ, 0x5, R95.reuse ;  /* 0x00000005ff007819 */ /* 0x102fe4000001165f */
[----:B------:R-:W-:-:S03]  /*0050*/  SHF.R.U32.HI R6, RZ, 0x7, R95 ;  /* 0x00000007ff067819 */ /* 0x000fc6000001165f */
[----:B------:R-:W1:Y:S04]  /*0060*/  SHFL.IDX PT, R2, R0, RZ, 0x1f ;  /* 0x00001fff00027589 */ /* 0x000e6800000e0000 */
[----:B------:R2:W3:Y:S01]  /*0070*/  SHFL.IDX PT, R5, R6, RZ, 0x1f ;  /* 0x00001fff06057589 */ /* 0x0004e200000e0000 */
[----:B-1----:R-:W-:-:S13]  /*0080*/  ISETP.NE.OR P0, PT, R2, RZ, !P0 ;  /* 0x000000ff0200720c */ /* 0x002fda0004705670 */
[----:B0-23--:R-:W-:Y:S05]  /*0090*/  @P0 BRA `(.L_x_1) ;  /* 0x0000000000200947 */ /* 0x00dfea0003800000 */
[----:B------:R-:W-:Y:S02]  /*00a0*/  ULDC.64 UR4, c[0x0][0x198] ;  /* 0x0000660000047ab9 */ /* 0x000fe40000000a00 */
[----:B------:R-:W-:Y:S02]  /*00b0*/  UIADD3 UR6, UP0, UR4, 0xf0, URZ ;  /* 0x000000f004067890 */ /* 0x000fe4000ff1e03f */
[----:B------:R-:W-:Y:S02]  /*00c0*/  UIADD3 UR4, UP1, UR4, 0x1f0, URZ ;  /* 0x000001f004047890 */ /* 0x000fe4000ff3e03f */
[----:B------:R-:W-:Y:S02]  /*00d0*/  UIADD3.X UR7, URZ, UR5, URZ, UP0, !UPT ;  /* 0x000000053f077290 */ /* 0x000fe400087fe43f */
[----:B------:R-:W-:-:S07]  /*00e0*/  UIADD3.X UR5, URZ, UR5, URZ, UP1, !UPT ;  /* 0x000000053f057290 */ /* 0x000fce0008ffe43f */
[----:B------:R0:W-:Y:S02]  /*00f0*/  UTMACCTL.PF [UR6] ;  /* 0x00000000060079b9 */ /* 0x0001e40008040000 */
[----:B------:R0:W-:Y:S02]  /*0100*/  UTMACCTL.PF [UR4] ;  /* 0x00000000040079b9 */ /* 0x0001e40008040000 */
[----:B0-----:R-:W-:Y:S01]  /*0110*/  NOP ;  /* 0x0000000000007918 */ /* 0x001fe20000000000 */
.L_x_1:
[----:B------:R-:W-:Y:S05]  /*0120*/  BSYNC B0 ;  /* 0x0000000000007941 */ /* 0x000fea0003800000 */
.L_x_0:
[----:B------:R-:W0:Y:S02]  /*0130*/  SHFL.IDX PT, R3, R0, RZ, 0x1f ;  /* 0x00001fff00037589 */ /* 0x000e2400000e0000 */
[----:B0-----:R-:W-:-:S13]  /*0140*/  ISETP.NE.AND P0, PT, R3, RZ, PT ;  /* 0x000000ff0300720c */ /* 0x001fda0003f05270 */
[----:B------:R-:W-:Y:S05]  /*0150*/  @P0 BRA `(.L_x_2) ;  /* 0x0000000000580947 */ /* 0x000fea0003800000 */
[----:B------:R-:W0:Y:S01]  /*0160*/  S2UR UR8, SR_CgaCtaId ;  /* 0x00000000000879c3 */ /* 0x000e220000008800 */
[----:B------:R-:W-:Y:S01]  /*0170*/  UMOV UR4, 0x400 ;  /* 0x0000040000047882 */ /* 0x000fe20000000000 */
[----:B------:R-:W-:Y:S01]  /*0180*/  UMOV UR5, 0x1 ;  /* 0x0000000100057882 */ /* 0x000fe20000000000 */
[----:B------:R-:W-:Y:S01]  /*0190*/  UMOV UR6, 0x6 ;  /* 0x0000000600067882 */ /* 0x000fe20000000000 */
[----:B------:R-:W-:Y:S01]  /*01a0*/  ELECT P0, URZ, PT ;  /* 0x00000000003f782f */ /* 0x000fe20003800000 */
[----:B------:R-:W-:-:S04]  /*01b0*/  UIADD3 UR6, -UR6, 0x100000, URZ ;  /* 0x0010000006067890 */ /* 0x000fc8000fffe13f */
[----:B------:R-:W-:Y:S02]  /*01c0*/  USHF.L.U32 UR7, UR6, 0xb, URZ ;  /* 0x0000000b06077899 */ /* 0x000fe4000800063f */
[----:B------:R-:W-:Y:S02]  /*01d0*/  USHF.L.U32 UR6, UR6, 0x1, URZ ;  /* 0x0000000106067899 */ /* 0x000fe4000800063f */
[----:B0-----:R-:W-:Y:S02]  /*01e0*/  ULEA UR8, UR8, UR4, 0x18 ;  /* 0x0000000408087291 */ /* 0x001fe4000f8ec03f */
[----:B------:R-:W-:-:S04]  /*01f0*/  UIADD3 UR4, -UR5, 0x100000, URZ ;  /* 0x0010000005047890 */ /* 0x000fc8000fffe13f */
[----:B------:R-:W-:Y:S02]  /*0200*/  USHF.L.U32 UR5, UR4, 0xb, URZ ;  /* 0x0000000b04057899 */ /* 0x000fe4000800063f */
[----:B------:R-:W-:Y:S01]  /*0210*/  USHF.L.U32 UR4, UR4, 0x1, URZ ;  /* 0x0000000104047899 */ /* 0x000fe2000800063f */
[----:B------:R-:W0:Y:S11]  /*0220*/  FENCE.VIEW.ASYNC.S ;  /* 0x00000000000073c6 */ /* 0x000e360000000000 */
[----:B0-----:R0:W1:Y:S01]  /*0230*/  SYNCS.EXCH.64 URZ, [UR8], UR4 ;  /* 0x00000004083f75b2 */ /* 0x0010620008000100 */
[----:B------:R0:W2:Y:S01]  /*0240*/  SYNCS.EXCH.64 URZ, [UR8+0x20], UR6 ;  /* 0x00002006083f75b2 */ /* 0x0000a20008000100 */
[----:B------:R0:W3:Y:S01]  /*0250*/  SYNCS.EXCH.64 URZ, [UR8+0x8], UR4 ;  /* 0x00000804083f75b2 */ /* 0x0000e20008000100 */
[----:B------:R0:W4:Y:S01]  /*0260*/  SYNCS.EXCH.64 URZ, [UR8+0x28], UR6 ;  /* 0x00002806083f75b2 */ /* 0x0001220008000100 */
[----:B------:R0:W0:Y:S01]  /*0270*/  SYNCS.EXCH.64 URZ, [UR8+0x10], UR4 ;  /* 0x00001004083f75b2 */ /* 0x0000220008000100 */
[----:B------:R0:W0:Y:S01]  /*0280*/  SYNCS.EXCH.64 URZ, [UR8+0x30], UR6 ;  /* 0x00003006083f75b2 */ /* 0x0000220008000100 */
[----:B------:R0:W0:Y:S01]  /*0290*/  SYNCS.EXCH.64 URZ, [UR8+0x18], UR4 ;  /* 0x00001804083f75b2 */ /* 0x0000220008000100 */
[----:B------:R0:W0:Y:S01]  /*02a0*/  SYNCS.EXCH.64 URZ, [UR8+0x38], UR6 ;  /* 0x00003806083f75b2 */ /* 0x0000220008000100 */
[----:B------:R-:W-:Y:S01]  /*02b0*/  NOP ;  /* 0x0000000000007918 */ /* 0x000fe20000000000 */
.L_x_2:
[----:B------:R-:W-:Y:S01]  /*02c0*/  SHF.R.S32.HI R4, RZ, 0x1f, R95 ;  /* 0x0000001fff047819 */ /* 0x000fe2000001145f */
[----:B------:R-:W5:Y:S01]  /*02d0*/  SHFL.IDX PT, R0, R0, RZ, 0x1f ;  /* 0x00001fff00007589 */ /* 0x000f6200000e0000 */
[----:B0-----:R-:W0:Y:S01]  /*02e0*/  S2UR UR8, SR_CTAID.X ;  /* 0x00000000000879c3 */ /* 0x001e220000002500 */
[----:B------:R-:W-:Y:S02]  /*02f0*/  ELECT P0, URZ, PT ;  /* 0x00000000003f782f */ /* 0x000fe40003800000 */
[----:B------:R-:W-:Y:S01]  /*0300*/  LEA.HI R4, R4, R95, RZ, 0x7 ;  /* 0x0000005f04047211 */ /* 0x000fe200078f38ff */
[----:B------:R-:W-:Y:S01]  /*0310*/  ULDC UR4, c[0x0][0x150] ;  /* 0x0000540000047ab9 */ /* 0x000fe20000000800 */
[----:B------:R-:W-:Y:S01]  /*0320*/  SHF.R.S32.HI R10, RZ, 0x1f, R3 ;  /* 0x0000001fff0a7819 */ /* 0x000fe20000011403 */
[----:B------:R-:W-:Y:S01]  /*0330*/  NOP ;  /* 0x0000000000007918 */ /* 0x000fe20000000000 */
[----:B------:R-:W-:Y:S01]  /*0340*/  LOP3.LUT R4, R4, 0xffffff80, RZ, 0xc0, !PT ;  /* 0xffffff8004047812 */ /* 0x000fe200078ec0ff */
[----:B------:R-:W-:Y:S01]  /*0350*/  NOP ;  /* 0x0000000000007918 */ /* 0x000fe20000000000 */
[----:B------:R-:W-:Y:S01]  /*0360*/  LEA.HI R10, R10, R3, RZ, 0x2 ;  /* 0x000000030a0a7211 */ /* 0x000fe200078f10ff */
[----:B------:R-:W1:Y:S01]  /*0370*/  LDC R12, c[0x0][0x144] ;  /* 0x00005100ff0c7b82 */ /* 0x000e620000000800 */
[----:B------:R-:W-:Y:S01]  /*0380*/  IMAD.MOV.U32 R22, RZ, RZ, 0x1 ;  /* 0x00000001ff167424 */ /* 0x000fe200078e00ff */
[----:B------:R-:W-:Y:S01]  /*0390*/  ISETP.NE.AND P3, PT, R5, RZ, PT ;  /* 0x000000ff0500720c */ /* 0x000fe20003f65270 */
[----:B------:R-:W-:Y:S01]  /*03a0*/  IMAD.IADD R8, R95, 0x1, -R4 ;  /* 0x000000015f087824 */ /* 0x000fe200078e0a04 */
[----:B------:R-:W-:Y:S01]  /*03b0*/  LOP3.LUT R10, R10, 0x3ffffffc, RZ, 0xc0, !PT ;  /* 0x3ffffffc0a0a7812 */ /* 0x000fe200078ec0ff */
[----:B------:R-:W2:Y:S03]  /*03c0*/  S2R R4, SR_CTAID.Y ;  /* 0x0000000000047919 */ /* 0x000ea60000002600 */
[----:B------:R-:W-:Y:S01]  /*03d0*/  SHF.R.S32.HI R7, RZ, 0x1f, R8 ;  /* 0x0000001fff077819 */ /* 0x000fe20000011408 */
[----:B------:R-:W-:Y:S01]  /*03e0*/  IMAD.IADD R10, R3, 0x1, -R10 ;  /* 0x00000001030a7824 */ /* 0x000fe200078e0a0a */
[----:B------:R-:W3:Y:S02]  /*03f0*/  LDC R14, c[0x0][0x140] ;  /* 0x00005000ff0e7b82 */ /* 0x000ee40000000800 */
[----:B------:R-:W-:-:S02]  /*0400*/  LEA.HI R7, R7, R8, RZ, 0x3 ;  /* 0x0000000807077211 */ /* 0x000fc400078f18ff */
[----:B-----5:R-:W-:Y:S02]  /*0410*/  ISETP.NE.OR P0, PT, R0, RZ, !P0 ;  /* 0x000000ff0000720c */ /* 0x020fe40004705670 */
[--C-:B------:R-:W-:Y:S02]  /*0420*/  SHF.R.S32.HI R0, RZ, 0x3, R7.reuse ;  /* 0x00000003ff007819 */ /* 0x100fe40000011407 */
[----:B------:R-:W-:Y:S02]  /*0430*/  SHF.R.S32.HI R7, RZ, 0x1f, R7 ;  /* 0x0000001fff077819 */ /* 0x000fe40000011407 */
[----:B0-----:R-:W-:Y:S02]  /*0440*/  I2FP.F32.U32 R9, UR8 ;  /* 0x0000000800097c45 */ /* 0x001fe40008201000 */
[----:B------:R-:W-:-:S03]  /*0450*/  LEA.HI R7, R7, R0, RZ, 0x2 ;  /* 0x0000000007077211 */ /* 0x000fc600078f10ff */
[----:B------:R-:W-:Y:S01]  /*0460*/  FMUL R9, R9, UR4 ;  /* 0x0000000409097c20 */ /* 0x000fe20008400000 */
[----:B------:R-:W-:Y:S01]  /*0470*/  LOP3.LUT R7, R7, 0xfffffffc, RZ, 0xc0, !PT ;  /* 0xfffffffc07077812 */ /* 0x000fe200078ec0ff */
[----:B------:R-:W-:Y:S01]  /*0480*/  VOTEU.ALL UP0, P0 ;  /* 0x00000000003f7886 */ /* 0x000fe20000000000 */
[----:B------:R-:W-:Y:S01]  /*0490*/  ULDC UR4, c[0x0][0x154] ;  /* 0x0000550000047ab9 */ /* 0x000fe20000000800 */
[----:B------:R-:W-:Y:S02]  /*04a0*/  VOTEU.ALL UP1, P0 ;  /* 0x00000000003f7886 */ /* 0x000fe40000020000 */
[----:B------:R-:W0:Y:S01]  /*04b0*/  F2I.U32.TRUNC.NTZ R9, R9 ;  /* 0x0000000900097305 */ /* 0x000e22000020f000 */
[----:B------:R-:W-:Y:S01]  /*04c0*/  IMAD.IADD R7, R0, 0x1, -R7 ;  /* 0x0000000100077824 */ /* 0x000fe200078e0a07 */
[----:B------:R-:W5:Y:S01]  /*04d0*/  @!UP0 S2UR UR7, SR_CgaCtaId ;  /* 0x00000000000789c3 */ /* 0x000f620000008800 */
[----:B------:R-:W-:Y:S01]  /*04e0*/  @!UP0 UMOV UR6, 0x400 ;  /* 0x0000040000068882 */ /* 0x000fe20000000000 */
[----:B---3--:R-:W-:Y:S01]  /*04f0*/  ISETP.EQ.U32.AND P2, PT, R14, 0x1, PT ;  /* 0x000000010e00780c */ /* 0x008fe20003f42070 */
[----:B------:R-:W-:Y:S01]  /*0500*/  IMAD R10, R10, 0x4, R7 ;  /* 0x000000040a0a7824 */ /* 0x000fe200078e0207 */
[----:B--2---:R-:W-:-:S03]  /*0510*/  I2FP.F32.U32 R3, R4 ;  /* 0x0000000400037245 */ /* 0x004fc60000201000 */
[C---:B------:R-:W-:Y:S01]  /*0520*/  IMAD.SHL.U32 R19, R10.reuse, 0x4, RZ ;  /* 0x000000040a137824 */ /* 0x040fe200078e00ff */
[----:B------:R-:W-:Y:S01]  /*0530*/  LEA.HI R0, R10, R10, RZ, 0x1 ;  /* 0x0000000a0a007211 */ /* 0x000fe200078f08ff */
[----:B------:R-:W-:Y:S01]  /*0540*/  FMUL R13, R3, UR4 ;  /* 0x00000004030d7c20 */ /* 0x000fe20008400000 */
[----:B------:R-:W2:Y:S01]  /*0550*/  LDC R7, c[0x0][0x148] ;  /* 0x00005200ff077b82 */ /* 0x000ea20000000800 */
[----:B------:R-:W-:Y:S01]  /*0560*/  UMOV UR4, 0x20 ;  /* 0x0000002000047882 */ /* 0x000fe20000000000 */
[----:B------:R-:W-:Y:S01]  /*0570*/  LOP3.LUT R11, R0, 0xfffffffe, RZ, 0xc0, !PT ;  /* 0xfffffffe000b7812 */ /* 0x000fe200078ec0ff */
[----:B0-----:R-:W-:Y:S01]  /*0580*/  IMAD.MOV R15, RZ, RZ, -R9 ;  /* 0x000000ffff0f7224 */ /* 0x001fe200078e0a09 */
[----:B------:R-:W-:Y:S01]  /*0590*/  SHF.R.S32.HI R9, RZ, 0x1f, R2 ;  /* 0x0000001fff097819 */ /* 0x000fe20000011402 */
[----:B------:R-:W0:Y:S01]  /*05a0*/  F2I.U32.TRUNC.NTZ R13, R13 ;  /* 0x0000000d000d7305 */ /* 0x000e22000020f000 */
[----:B------:R-:W-:Y:S01]  /*05b0*/  LOP3.LUT R19, R10, 0xc, R19, 0x78, !PT ;  /* 0x0000000c0a137812 */ /* 0x000fe200078e7813 */
[----:B-1----:R-:W-:Y:S01]  /*05c0*/  IMAD R3, R12, R15, UR8 ;  /* 0x000000080c037e24 */ /* 0x002fe2000f8e020f */
[----:B------:R-:W-:Y:S01]  /*05d0*/  LEA.HI R9, R9, R2, RZ, 0x2 ;  /* 0x0000000209097211 */ /* 0x000fe200078f10ff */
[----:B------:R-:W-:Y:S01]  /*05e0*/  IMAD.IADD R0, R10, 0x1, -R11 ;  /* 0x000000010a007824 */ /* 0x000fe200078e0a0b */
[----:B------:R-:W-:-:S04]  /*05f0*/  @!UP0 UIADD3 UR4, -UR4, 0x100000, URZ ;  /* 0x0010000004048890 */ /* 0x000fc8000fffe13f */
[----:B------:R-:W-:Y:S02]  /*0600*/  @!UP0 USHF.L.U32 UR5, UR4, 0xb, URZ ;  /* 0x0000000b04058899 */ /* 0x000fe4000800063f */
[----:B------:R-:W-:Y:S01]  /*0610*/  @!UP0 USHF.L.U32 UR4, UR4, 0x1, URZ ;  /* 0x0000000104048899 */ /* 0x000fe2000800063f */
[----:B------:R-:W-:Y:S01]  /*0620*/  VIADD R10, R5, 0xffffffff ;  /* 0xffffffff050a7836 */ /* 0x000fe20000000000 */
[----:B------:R-:W-:Y:S02]  /*0630*/  LOP3.LUT R9, R9, 0xfffffffc, RZ, 0xc0, !PT ;  /* 0xfffffffc09097812 */ /* 0x000fe400078ec0ff */
[----:B------:R-:W-:Y:S01]  /*0640*/  ISETP.NE.AND P4, PT, R0, R3, PT ;  /* 0x000000030000720c */ /* 0x000fe20003f85270 */
[----:B-----5:R-:W-:Y:S01]  /*0650*/  @!UP0 ULEA UR6, UR7, UR6, 0x18 ;  /* 0x0000000607068291 */ /* 0x020fe2000f8ec03f */
[----:B------:R-:W-:Y:S01]  /*0660*/  ISETP.GE.U32.AND P6, PT, R10, 0x2, PT ;  /* 0x000000020a00780c */ /* 0x000fe20003fc6070 */
[----:B------:R-:W-:Y:S01]  /*0670*/  IMAD.IADD R0, R2, 0x1, -R9 ;  /* 0x0000000102007824 */ /* 0x000fe200078e0a09 */
[----:B------:R-:W-:Y:S01]  /*0680*/  VOTEU.ALL UP0, P0 ;  /* 0x00000000003f7886 */ /* 0x000fe20000000000 */
[----:B------:R-:W-:Y:S01]  /*0690*/  LOP3.LUT P0, RZ, R8, 0x7, RZ, 0xc0, !PT ;  /* 0x0000000708ff7812 */ /* 0x000fe2000780c0ff */
[----:B0-----:R-:W-:Y:S01]  /*06a0*/  IMAD.MOV R20, RZ, RZ, -R13 ;  /* 0x000000ffff147224 */ /* 0x001fe200078e0a0d */
[----:B------:R-:W-:-:S02]  /*06b0*/  LOP3.LUT R11, R95, 0x7f, RZ, 0xc0, !PT ;  /* 0x0000007f5f0b7812 */ /* 0x000fc400078ec0ff */
[C---:B------:R-:W-:Y:S01]  /*06c0*/  ISETP.NE.AND P1, PT, R0.reuse, 0x3, PT ;  /* 0x000000030000780c */ /* 0x040fe20003f25270 */
[----:B--2---:R-:W-:Y:S01]  /*06d0*/  IMAD R9, R7, R20, R4 ;  /* 0x0000001407097224 */ /* 0x004fe200078e0204 */
[C---:B------:R-:W-:Y:S02]  /*06e0*/  ISETP.LT.U32.AND P0, PT, R19.reuse, 0x4, !P0 ;  /* 0x000000041300780c */ /* 0x040fe40004701070 */
[----:B------:R-:W-:Y:S01]  /*06f0*/  @P4 LEA.HI R2, R19, R19, RZ, 0x1 ;  /* 0x0000001313024211 */ /* 0x000fe200078f08ff */
[----:B------:R-:W0:Y:S02]  /*0700*/  FENCE.VIEW.ASYNC.S ;  /* 0x00000000000073c6 */ /* 0x000e240000000000 */
[----:B0-----:R0:W1:Y:S01]  /*0710*/  @!UP0 SYNCS.EXCH.64 URZ, [UR6+0x50], UR4 ;  /* 0x00005004063f85b2 */ /* 0x0010620008000100 */
[----:B------:R-:W-:Y:S02]  /*0720*/  ISETP.EQ.OR P1, PT, R0, RZ, !P1 ;  /* 0x000000ff0000720c */ /* 0x000fe40004f22670 */
[----:B------:R-:W-:-:S02]  /*0730*/  @P4 SHF.R.S32.HI R2, RZ, 0x1, R2 ;  /* 0x00000001ff024819 */ /* 0x000fc40000011402 */
[----:B------:R-:W-:Y:S02]  /*0740*/  ISETP.EQ.AND P1, PT, R5, RZ, P1 ;  /* 0x000000ff0500720c */ /* 0x000fe40000f22270 */
[----:B------:R-:W-:Y:S02]  /*0750*/  @P4 ISETP.NE.AND P5, PT, R2, R9, PT ;  /* 0x000000090200420c */ /* 0x000fe40003fa5270 */
[----:B------:R-:W-:Y:S02]  /*0760*/  SEL R9, RZ, 0x1, !P0 ;  /* 0x00000001ff097807 */ /* 0x000fe40004000000 */
[----:B------:R-:W-:Y:S02]  /*0770*/  @P4 SEL R22, RZ, 0x1, P5 ;  /* 0x00000001ff164807 */ /* 0x000fe40002800000 */
[----:B------:R-:W-:Y:S02]  /*0780*/  SEL R18, RZ, 0x1, !P1 ;  /* 0x00000001ff127807 */ /* 0x000fe40004800000 */
[----:B------:R-:W-:Y:S01]  /*0790*/  LOP3.LUT R22, R22, R9, RZ, 0xc0, !PT ;  /* 0x0000000916167212 */ /* 0x000fe200078ec0ff */
[----:B------:R0:W2:Y:S01]  /*07a0*/  @!UP1 SYNCS.EXCH.64 URZ, [UR6+0x58], UR4 ;  /* 0x00005804063f95b2 */ /* 0x0000a20008000100 */
[----:B------:R-:W-:Y:S01]  /*07b0*/  SEL R18, R18, 0x2, P6 ;  /* 0x0000000212127807 */ /* 0x000fe20003000000 */
[----:B------:R-:W-:Y:S01]  /*07c0*/  NOP ;  /* 0x0000000000007918 */ /* 0x000fe20000000000 */
[----:B------:R-:W-:Y:S05]  /*07d0*/  @!P2 BRA `(.L_x_3) ;  /* 0x000000000008a947 */ /* 0x000fea0003800000 */
[----:B-12-4-:R-:W-:Y:S01]  /*07e0*/  UCGABAR_ARV ;  /* 0x00000000000079c7 */ /* 0x016fe20008000000 */
[----:B------:R-:W-:Y:S05]  /*07f0*/  BRA `(.L_x_4) ;  /* 0x0000000000047947 */ /* 0x000fea0003800000 */
.L_x_3:
[----:B-12-4-:R-:W-:Y:S01]  /*0800*/  NOP ;  /* 0x0000000000007918 */ /* 0x016fe20000000000 */
.L_x_4:
[----:B------:R-:W1:Y:S01]  /*0810*/  LDC R2, c[0x0][0x65c] ;  /* 0x00019700ff027b82 */ /* 0x000e620000000800 */
[----:B------:R-:W-:Y:S02]  /*0820*/  IMAD.U32 R8, RZ, RZ, UR8 ;  /* 0x00000008ff087e24 */ /* 0x000fe4000f8e00ff */
[----:B------:R-:W-:Y:S01]  /*0830*/  IMAD.MOV.U32 R9, RZ, RZ, RZ ;  /* 0x000000ffff097224 */ /* 0x000fe200078e00ff */
[----:B-1----:R-:W-:-:S04]  /*0840*/  ISETP.NE.AND P1, PT, R2, 0x1, PT ;  /* 0x000000010200780c */ /* 0x002fc80003f25270 */
[----:B------:R-:W-:-:S09]  /*0850*/  P2R R5, PR, RZ, 0x2 ;  /* 0x00000002ff057803 */ /* 0x000fd20000000000 */
[----:B------:R-:W1:Y:S01]  /*0860*/  @P1 LDC R17, c[0x0][0x10] ;  /* 0x00000400ff111b82 */ /* 0x000e620000000800 */
[----:B------:R-:W-:Y:S02]  /*0870*/  @P1 IMAD.MOV.U32 R5, RZ, RZ, RZ ;  /* 0x000000ffff051224 */ /* 0x000fe400078e00ff */
[----:B------:R-:W-:-:S05]  /*0880*/  @P1 IMAD.MOV.U32 R15, RZ, RZ, RZ ;  /* 0x000000ffff0f1224 */ /* 0x000fca00078e00ff */
[----:B------:R-:W2:Y:S01]  /*0890*/  @!P1 LDC R13, c[0x0][0xc] ;  /* 0x00000300ff0d9b82 */ /* 0x000ea20000000800 */
[----:B0-----:R-:W-:Y:S01]  /*08a0*/  ULDC UR4, c[0x0][0xc] ;  /* 0x0000030000047ab9 */ /* 0x001fe20000000800 */
[----:B------:R-:W-:Y:S01]  /*08b0*/  ULDC UR5, c[0x0][0x10] ;  /* 0x0000040000057ab9 */ /* 0x000fe20000000800 */
[----:B------:R-:W-:Y:S01]  /*08c0*/  ULDC UR6, c[0x0][0x14] ;  /* 0x0000050000067ab9 */ /* 0x000fe20000000800 */
[----:B------:R-:W-:-:S04]  /*08d0*/  UIMAD.WIDE.U32 UR4, UR4, UR5, URZ ;  /* 0x00000005040472a5 */ /* 0x000fc8000f8e003f */
[----:B------:R-:W-:Y:S02]  /*08e0*/  UIMAD.WIDE.U32 UR38, UR4, UR6, URZ ;  /* 0x00000006042672a5 */ /* 0x000fe4000f8e003f */
[----:B------:R-:W-:-:S04]  /*08f0*/  UIMAD UR41, UR5, UR6, URZ ;  /* 0x00000006052972a4 */ /* 0x000fc8000f8e023f */
[----:B------:R-:W-:Y:S01]  /*0900*/  UIADD3 UR41, UR39, UR41, URZ ;  /* 0x0000002927297290 */ /* 0x000fe2000fffe03f */
[----:B-1----:R-:W-:-:S04]  /*0910*/  @P1 IMAD.WIDE.U32 R16, R17, UR8, R4 ;  /* 0x0000000811101c25 */ /* 0x002fc8000f8e0004 */
[----:B------:R-:W-:Y:S02]  /*0920*/  @P1 IMAD.IADD R17, R17, 0x1, R15 ;  /* 0x0000000111111824 */ /* 0x000fe400078e020f */
[----:B--2---:R-:W-:-:S04]  /*0930*/  @!P1 IMAD.WIDE.U32 R8, R4, R13, R8 ;  /* 0x0000000d04089225 */ /* 0x004fc800078e0008 */
[----:B------:R-:W-:Y:S02]  /*0940*/  @!P1 IMAD.MOV.U32 R16, RZ, RZ, R8 ;  /* 0x000000ffff109224 */ /* 0x000fe400078e0008 */
[----:B------:R-:W-:Y:S01]  /*0950*/  @!P1 IMAD.MOV.U32 R17, RZ, RZ, R9 ;  /* 0x000000ffff119224 */ /* 0x000fe200078e0009 */
[----:B------:R-:W-:Y:S06]  /*0960*/  @!P2 BRA `(.L_x_5) ;  /* 0x00000000000ca947 */ /* 0x000fec0003800000 */
[----:B------:R-:W-:Y:S01]  /*0970*/  UCGABAR_WAIT ;  /* 0x0000000000007dc7 */ /* 0x000fe20008000000 */
[----:B------:R-:W-:Y:S01]  /*0980*/  CCTL.IVALL ;  /* 0x00000000ff00798f */ /* 0x000fe20002000000 */
[----:B------:R-:W-:Y:S05]  /*0990*/  BRA `(.L_x_6) ;  /* 0x0000000000047947 */ /* 0x000fea0003800000 */
.L_x_5:
[----:B------:R-:W-:Y:S06]  /*09a0*/  BAR.SYNC.DEFER_BLOCKING 0x0 ;  /* 0x0000000000007b1d */ /* 0x000fec0000010000 */
.L_x_6:
[----:B------:R-:W-:Y:S05]  /*09b0*/  @!P3 BRA `(.L_x_7) ;  /* 0x000000600078b947 */ /* 0x000fea0003800000 */
[----:B------:R-:W-:-:S13]  /*09c0*/  ISETP.GT.U32.AND P0, PT, R10, 0x1, PT ;  /* 0x000000010a00780c */ /* 0x000fda0003f04070 */
[----:B------:R-:W-:Y:S05]  /*09d0*/  @P0 EXIT ;  /* 0x000000000000094d */ /* 0x000fea0003800000 */
[----:B------:R-:W-:Y:S01]  /*09e0*/  ULDC.64 UR4, c[0x0][0x650] ;  /* 0x0001940000047ab9 */ /* 0x000fe20000000a00 */
[----:B------:R-:W-:Y:S01]  /*09f0*/  PRMT R0, RZ, 0x7610, R0 ;  /* 0x00007610ff007816 */ /* 0x000fe20000000000 */
[----:B------:R-:W-:Y:S01]  /*0a00*/  IMAD.MOV.U32 R103, RZ, RZ, -0x1 ;  /* 0xffffffffff677424 */ /* 0x000fe200078e00ff */
[----:B------:R-:W-:Y:S01]  /*0a10*/  ISETP.GE.U32.AND P0, PT, R16, UR4, PT ;  /* 0x0000000410007c0c */ /* 0x000fe2000bf06070 */
[----:B------:R-:W-:Y:S02]  /*0a20*/  IMAD.MOV.U32 R100, RZ, RZ, -0x1 ;  /* 0xffffffffff647424 */ /* 0x000fe400078e00ff */
[----:B------:R-:W-:Y:S01]  /*0a30*/  IMAD.MOV.U32 R101, RZ, RZ, -0x1 ;  /* 0xffffffffff657424 */ /* 0x000fe200078e00ff */
[----:B------:R-:W-:-:S13]  /*0a40*/  ISETP.GE.U32.AND.EX P0, PT, R17, UR5, PT, P0 ;  /* 0x0000000511007c0c */ /* 0x000fda000bf06100 */
[----:B------:R-:W-:Y:S05]  /*0a50*/  @P0 BRA `(.L_x_8) ;  /* 0x0000000400280947 */ /* 0x000fea0003800000 */
[----:B------:R-:W0:Y:S01]  /*0a60*/  LDC.64 R24, c[0x0][0x628] ;  /* 0x00018a00ff187b82 */ /* 0x000e220000000a00 */
[----:B------:R-:W-:Y:S02]  /*0a70*/  IMAD.MOV.U32 R8, RZ, RZ, R16 ;  /* 0x000000ffff087224 */ /* 0x000fe400078e0010 */
[----:B------:R-:W-:-:S05]  /*0a80*/  IMAD.MOV.U32 R9, RZ, RZ, R17 ;  /* 0x000000ffff097224 */ /* 0x000fca00078e0011 */
[----:B------:R-:W1:Y:S08]  /*0a90*/  LDC R0, c[0x0][0x630] ;  /* 0x00018c00ff007b82 */ /* 0x000e700000000800 */
[----:B------:R-:W2:Y:S01]  /*0aa0*/  LDC.64 R26, c[0x0][0x620] ;  /* 0x00018800ff1a7b82 */ /* 0x000ea20000000a00 */
[----:B0-----:R-:W-:-:S04]  /*0ab0*/  ISETP.NE.U32.AND P0, PT, R24, RZ, PT ;  /* 0x000000ff1800720c */ /* 0x001fc80003f05070 */
[----:B------:R-:W-:-:S13]  /*0ac0*/  ISETP.NE.AND.EX P0, PT, R25, RZ, PT, P0 ;  /* 0x000000ff1900720c */ /* 0x000fda0003f05300 */
[----:B-12---:R-:W-:Y:S05]  /*0ad0*/  @!P0 BRA `(.L_x_9) ;  /* 0x0000000000288947 */ /* 0x006fea0003800000 */
[----:B------:R-:W0:Y:S02]  /*0ae0*/  LDC R15, c[0x0][0x634] ;  /* 0x00018d00ff0f7b82 */ /* 0x000e240000000800 */
[----:B0-----:R-:W-:-:S05]  /*0af0*/  IADD3 R15, P0, R16, R15, RZ ;  /* 0x0000000f100f7210 */ /* 0x001fca0007f1e0ff */
[----:B------:R-:W-:-:S04]  /*0b00*/  IMAD.X R21, RZ, RZ, R17, P0 ;  /* 0x000000ffff157224 */ /* 0x000fc800000e0611 */
[----:B------:R-:W-:-:S04]  /*0b10*/  IMAD.WIDE.U32 R8, R21, R24, RZ ;  /* 0x0000001815087225 */ /* 0x000fc800078e00ff */
[----:B------:R-:W-:-:S04]  /*0b20*/  IMAD.WIDE.U32 R12, P0, R15, R25, R8 ;  /* 0x000000190f0c7225 */ /* 0x000fc80007800008 */
[----:B------:R-:W-:-:S04]  /*0b30*/  IMAD.WIDE.U32 R8, R15, R24, RZ ;  /* 0x000000180f087225 */ /* 0x000fc800078e00ff */
[----:B------:R-:W-:Y:S01]  /*0b40*/  IMAD.X R15, RZ, RZ, RZ, P0 ;  /* 0x000000ffff0f7224 */ /* 0x000fe200000e06ff */
[----:B------:R-:W-:Y:S01]  /*0b50*/  IADD3 RZ, P0, R9, R12, RZ ;  /* 0x0000000c09ff7210 */ /* 0x000fe20007f1e0ff */
[----:B------:R-:W-:-:S04]  /*0b60*/  IMAD.MOV.U32 R14, RZ, RZ, R13 ;  /* 0x000000ffff0e7224 */ /* 0x000fc800078e000d */
[----:B------:R-:W-:-:S08]  /*0b70*/  IMAD.WIDE.U32.X R8, R21, R25, R14, P0 ;  /* 0x0000001915087225 */ /* 0x000fd000000e040e */
.L_x_9:
[----:B------:R-:W0:Y:S01]  /*0b80*/  LDC.64 R28, c[0x0][0x640] ;  /* 0x00019000ff1c7b82 */ /* 0x000e220000000a00 */
[--C-:B------:R-:W-:Y:S01]  /*0b90*/  SHF.R.U64 R101, R8, R0, R9.reuse ;  /* 0x0000000008657219 */ /* 0x100fe20000001209 */
[----:B------:R-:W-:Y:S01]  /*0ba0*/  IMAD R20, R7, R20, R4 ;  /* 0x0000001407147224 */ /* 0x000fe200078e0204 */
[----:B------:R-:W-:Y:S02]  /*0bb0*/  SHF.R.U32.HI R0, RZ, R0, R9 ;  /* 0x00000000ff007219 */ /* 0x000fe40000011609 */
[----:B------:R-:W-:-:S03]  /*0bc0*/  IADD3 R5, P0, RZ, -R101, RZ ;  /* 0x80000065ff057210 */ /* 0x000fc60007f1e0ff */
[----:B------:R-:W1:Y:S02]  /*0bd0*/  LDC R12, c[0x0][0x618] ;  /* 0x00018600ff0c7b82 */ /* 0x000e640000000800 */
[----:B------:R-:W-:-:S04]  /*0be0*/  IMAD.X R9, RZ, RZ, ~R0, P0 ;  /* 0x000000ffff097224 */ /* 0x000fc800000e0e00 */
[-C--:B------:R-:W-:Y:S02]  /*0bf0*/  IMAD R0, R9, R26.reuse, RZ ;  /* 0x0000001a09007224 */ /* 0x080fe400078e02ff */
[----:B------:R-:W2:Y:S01]  /*0c00*/  LDC R14, c[0x0][0x608] ;  /* 0x00018200ff0e7b82 */ /* 0x000ea20000000800 */
[----:B------:R-:W-:-:S04]  /*0c10*/  IMAD.WIDE.U32 R8, R5, R26, R16 ;  /* 0x0000001a05087225 */ /* 0x000fc800078e0010 */
[----:B------:R-:W-:Y:S02]  /*0c20*/  IMAD R5, R5, R27, R0 ;  /* 0x0000001b05057224 */ /* 0x000fe400078e0200 */
[----:B------:R-:W-:Y:S01]  /*0c30*/  IMAD.MOV.U32 R27, RZ, RZ, 0x1 ;  /* 0x00000001ff1b7424 */ /* 0x000fe200078e00ff */
[----:B------:R-:W3:Y:S01]  /*0c40*/  LDC R24, c[0x0][0x658] ;  /* 0x00019600ff187b82 */ /* 0x000ee20000000800 */
[----:B------:R-:W-:Y:S01]  /*0c50*/  IMAD.IADD R5, R9, 0x1, R5 ;  /* 0x0000000109057824 */ /* 0x000fe200078e0205 */
[----:B0-----:R-:W-:Y:S01]  /*0c60*/  ISETP.NE.U32.AND P0, PT, R28, RZ, PT ;  /* 0x000000ff1c00720c */ /* 0x001fe20003f05070 */
[----:B------:R-:W-:-:S03]  /*0c70*/  IMAD.MOV.U32 R9, RZ, RZ, -0x1 ;  /* 0xffffffffff097424 */ /* 0x000fc600078e00ff */
[----:B------:R-:W-:Y:S02]  /*0c80*/  ISETP.NE.AND.EX P0, PT, R29, RZ, PT, P0 ;  /* 0x000000ff1d00720c */ /* 0x000fe40003f05300 */
[----:B------:R-:W0:Y:S01]  /*0c90*/  LDC R21, c[0x0][0x600] ;  /* 0x00018000ff157b82 */ /* 0x000e220000000800 */
[-CC-:B-1----:R-:W-:Y:S02]  /*0ca0*/  SHF.R.U64 R10, R8, R12.reuse, R5.reuse ;  /* 0x0000000c080a7219 */ /* 0x182fe40000001205 */
[----:B------:R-:W-:-:S05]  /*0cb0*/  SHF.R.U32.HI R5, RZ, R12, R5 ;  /* 0x0000000cff057219 */ /* 0x000fca0000011605 */
[----:B------:R-:W1:Y:S01]  /*0cc0*/  LDC R23, c[0x0][0x648] ;  /* 0x00019200ff177b82 */ /* 0x000e620000000800 */
[-CC-:B--2---:R-:W-:Y:S02]  /*0cd0*/  SHF.R.U64 R30, R10, R14.reuse, R5.reuse ;  /* 0x0000000e0a1e7219 */ /* 0x184fe40000001205 */
[----:B------:R-:W-:-:S05]  /*0ce0*/  SHF.R.U32.HI R5, RZ, R14, R5 ;  /* 0x0000000eff057219 */ /* 0x000fca0000011605 */
[----:B------:R-:W2:Y:S01]  /*0cf0*/  LDC R25, c[0x0][0x638] ;  /* 0x00018e00ff197b82 */ /* 0x000ea20000000800 */
[-CC-:B---3--:R-:W-:Y:S02]  /*0d00*/  SHF.R.U64 R14, R30, R24.reuse, R5.reuse ;  /* 0x000000181e0e7219 */ /* 0x188fe40000001205 */
[-C--:B------:R-:W-:Y:S02]  /*0d10*/  SHF.L.U32 R0, R9, R24.reuse, RZ ;  /* 0x0000001809007219 */ /* 0x080fe400000006ff */
[----:B------:R-:W-:Y:S01]  /*0d20*/  SHF.R.U32.HI R5, RZ, R24, R5 ;  /* 0x00000018ff057219 */ /* 0x000fe20000011605 */
[----:B------:R-:W-:Y:S01]  /*0d30*/  IMAD.MOV.U32 R4, RZ, RZ, R14 ;  /* 0x000000ffff047224 */ /* 0x000fe200078e000e */
[----:B------:R-:W-:Y:S01]  /*0d40*/  LOP3.LUT R7, RZ, R0, RZ, 0x33, !PT ;  /* 0x00000000ff077212 */ /* 0x000fe200078e33ff */
[----:B------:R-:W3:Y:S01]  /*0d50*/  LDC R26, c[0x0][0x610] ;  /* 0x00018400ff1a7b82 */ /* 0x000ee20000000800 */
[----:B------:R-:W-:Y:S05]  /*0d60*/  @!P0 BRA `(.L_x_10) ;  /* 0x0000000000288947 */ /* 0x000fea0003800000 */
[----:B------:R-:W4:Y:S02]  /*0d70*/  LDC R13, c[0x0][0x64c] ;  /* 0x00019300ff0d7b82 */ /* 0x000f240000000800 */
[----:B----4-:R-:W-:-:S05]  /*0d80*/  IADD3 R13, P0, R14, R13, RZ ;  /* 0x0000000d0e0d7210 */ /* 0x010fca0007f1e0ff */
        /* <DEDUP_REMOVED lines=8> */
.L_x_10:
[----:B-1----:R-:W-:Y:S01]  /*0e10*/  SHF.R.U64 R4, R4, R23, R5 ;  /* 0x0000001704047219 */ /* 0x002fe20000001205 */
[----:B0-----:R-:W-:Y:S01]  /*0e20*/  VIADD R5, R21, 0xffffffff ;  /* 0xffffffff15057836 */ /* 0x001fe20000000000 */
[----:B------:R-:W-:Y:S02]  /*0e30*/  SHF.L.U32 R0, R27, R24, RZ ;  /* 0x000000181b007219 */ /* 0x000fe400000006ff */
[----:B------:R-:W-:Y:S01]  /*0e40*/  LOP3.LUT R7, R30, R7, RZ, 0xc0, !PT ;  /* 0x000000071e077212 */ /* 0x000fe200078ec0ff */
[----:B------:R-:W-:Y:S01]  /*0e50*/  IMAD.MOV R8, RZ, RZ, -R4 ;  /* 0x000000ffff087224 */ /* 0x000fe200078e0a04 */
[----:B------:R-:W-:Y:S02]  /*0e60*/  SEL R3, R3, R20, !P1 ;  /* 0x0000001403037207 */ /* 0x000fe40004800000 */
[----:B------:R-:W-:Y:S01]  /*0e70*/  LOP3.LUT R5, R10, R5, RZ, 0xc0, !PT ;  /* 0x000000050a057212 */ /* 0x000fe200078ec0ff */
[----:B------:R-:W-:Y:S02]  /*0e80*/  IMAD R4, R0, R4, R7 ;  /* 0x0000000400047224 */ /* 0x000fe400078e0207 */
[----:B--2---:R-:W-:-:S02]  /*0e90*/  IMAD R0, R8, R25, R14 ;  /* 0x0000001908007224 */ /* 0x004fc400078e020e */
[----:B---3--:R-:W-:Y:S02]  /*0ea0*/  IMAD R3, R4, R26, R3 ;  /* 0x0000001a04037224 */ /* 0x008fe400078e0203 */
[----:B------:R-:W-:Y:S02]  /*0eb0*/  IMAD.MOV.U32 R7, RZ, RZ, 0x1 ;  /* 0x00000001ff077424 */ /* 0x000fe400078e00ff */
[----:B------:R-:W-:-:S03]  /*0ec0*/  IMAD R4, R0, R21, R5 ;  /* 0x0000001500047224 */ /* 0x000fc600078e0205 */
[----:B------:R-:W-:Y:S02]  /*0ed0*/  PRMT R0, R7, 0x7610, R0 ;  /* 0x0000761007007816 */ /* 0x000fe40000000000 */
[----:B------:R-:W-:Y:S02]  /*0ee0*/  SEL R100, R4, R3, !P1 ;  /* 0x0000000304647207 */ /* 0x000fe40004800000 */
[----:B------:R-:W-:-:S07]  /*0ef0*/  SEL R103, R3, R4, !P1 ;  /* 0x0000000403677207 */ /* 0x000fce0004800000 */
.L_x_8:
[----:B------:R-:W-:-:S08]  /*0f00*/  NOP ;  /* 0x0000000000007918 */ /* 0x000fd00000000000 */
[----:B------:R-:W0:Y:S02]  /*0f10*/  USETMAXREG.TRY_ALLOC.CTAPOOL UP0, 0xe8 ;  /* 0x000000e8000079c8 */ /* 0x000e240008000600 */
[----:B0-----:R-:W-:-:S13]  /*0f20*/  PLOP3.LUT P0, PT, PT, PT, UP0, 0x80, 0x0 ;  /* 0x000000000000781c */ /* 0x001fda0003f0f008 */
[----:B------:R-:W-:Y:S05]  /*0f30*/  @!P0 BRA `(.L_x_8) ;  /* 0xfffffffc00f08947 */ /* 0x000fea000383ffff */
[----:B------:R-:W-:Y:S01]  /*0f40*/  ULDC.64 UR4, c[0x0][0x598] ;  /* 0x0001660000047ab9 */ /* 0x000fe20000000a00 */
[----:B------:R-:W-:Y:S01]  /*0f50*/  ULDC.64 UR36, c[0x0][0x208] ;  /* 0x0000820000247ab9 */ /* 0x000fe20000000a00 */
[----:B------:R-:W-:-:S04]  /*0f60*/  ISETP.NE.U32.AND P0, PT, RZ, UR4, PT ;  /* 0x00000004ff007c0c */ /* 0x000fc8000bf05070 */
[----:B------:R-:W-:-:S13]  /*0f70*/  ISETP.NE.AND.EX P0, PT, RZ, UR5, PT, P0 ;  /* 0x00000005ff007c0c */ /* 0x000fda000bf05300 */
[----:B------:R-:W-:Y:S05]  /*0f80*/  @!P0 BRA `(.L_x_11) ;  /* 0x00000000001c8947 */ /* 0x000fea0003800000 */
[----:B------:R-:W0:Y:S02]  /*0f90*/  LDC.64 R4, c[0x0][0x598] ;  /* 0x00016600ff047b82 */ /* 0x000e240000000a00 */
[----:B0-----:R-:W2:Y:S02]  /*0fa0*/  LDG.E.64 R4, desc[UR36][R4.64] ;  /* 0x0000002404047981 */ /* 0x001ea4000c1e1b00 */
[----:B--2---:R-:W-:-:S04]  /*0fb0*/  ISETP.NE.U32.AND P0, PT, R4, RZ, PT ;  /* 0x000000ff0400720c */ /* 0x004fc80003f05070 */
[----:B------:R-:W-:-:S13]  /*0fc0*/  ISETP.NE.AND.EX P0, PT, R5, RZ, PT, P0 ;  /* 0x000000ff0500720c */ /* 0x000fda0003f05300 */
[----:B------:R-:W-:Y:S05]  /*0fd0*/  @!P0 BRA `(.L_x_11) ;  /* 0x0000000000088947 */ /* 0x000fea0003800000 */
[----:B------:R0:W5:Y:S01]  /*0fe0*/  LD.E R23, desc[UR36][R4.64] ;  /* 0x0000002404177980 */ /* 0x000162000c101900 */
[----:B------:R-:W-:Y:S05]  /*0ff0*/  BRA `(.L_x_12) ;  /* 0x0000000000247947 */ /* 0x000fea0003800000 */
.L_x_11:
[----:B------:R-:W-:Y:S02]  /*1000*/  ULDC.64 UR4, c[0x0][0x588] ;  /* 0x0001620000047ab9 */ /* 0x000fe40000000a00 */
[----:B------:R-:W-:-:S04]  /*1010*/  ISETP.NE.U32.AND P0, PT, RZ, UR4, PT ;  /* 0x00000004ff007c0c */ /* 0x000fc8000bf05070 */
[----:B------:R-:W-:-:S13]  /*1020*/  ISETP.NE.AND.EX P0, PT, RZ, UR5, PT, P0 ;  /* 0x00000005ff007c0c */ /* 0x000fda000bf05300 */
[----:B------:R-:W-:Y:S05]  /*1030*/  @!P0 BRA `(.L_x_13) ;  /* 0x00000000000c8947 */ /* 0x000fea0003800000 */
[----:B------:R-:W0:Y:S02]  /*1040*/  LDC.64 R4, c[0x0][0x588] ;  /* 0x00016200ff047b82 */ /* 0x000e240000000a00 */
[----:B0-----:R1:W5:Y:S01]  /*1050*/  LDG.E R23, desc[UR36][R4.64] ;  /* 0x0000002404177981 */ /* 0x001362000c1e1900 */
[----:B------:R-:W-:Y:S05]  /*1060*/  BRA `(.L_x_12) ;  /* 0x0000000000087947 */ /* 0x000fea0003800000 */
.L_x_13:
[----:B------:R-:W-:Y:S02]  /*1070*/  ULDC UR4, c[0x0][0x580] ;  /* 0x0001600000047ab9 */ /* 0x000fe40000000800 */
[----:B------:R-:W-:-:S07]  /*1080*/  IMAD.U32 R23, RZ, RZ, UR4 ;  /* 0x00000004ff177e24 */ /* 0x000fce000f8e00ff */
.L_x_12:
[----:B------:R-:W-:Y:S02]  /*1090*/  ULDC.64 UR4, c[0x0][0x5a0] ;  /* 0x0001680000047ab9 */ /* 0x000fe40000000a00 */
[----:B------:R-:W-:-:S04]  /*10a0*/  ISETP.NE.U32.AND P0, PT, RZ, UR4, PT ;  /* 0x00000004ff007c0c */ /* 0x000fc8000bf05070 */
[----:B------:R-:W-:-:S13]  /*10b0*/  ISETP.NE.AND.EX P0, PT, RZ, UR5, PT, P0 ;  /* 0x00000005ff007c0c */ /* 0x000fda000bf05300 */
[----:B------:R-:W-:Y:S05]  /*10c0*/  @!P0 BRA `(.L_x_14) ;  /* 0x00000000001c8947 */ /* 0x000fea0003800000 */
[----:B01----:R-:W0:Y:S02]  /*10d0*/  LDC.64 R4, c[0x0][0x5a0] ;  /* 0x00016800ff047b82 */ /* 0x003e240000000a00 */
[----:B0-----:R-:W2:Y:S02]  /*10e0*/  LDG.E.64 R4, desc[UR36][R4.64] ;  /* 0x0000002404047981 */ /* 0x001ea4000c1e1b00 */
[----:B--2---:R-:W-:-:S04]  /*10f0*/  ISETP.NE.U32.AND P0, PT, R4, RZ, PT ;  /* 0x000000ff0400720c */ /* 0x004fc80003f05070 */
[----:B------:R-:W-:-:S13]  /*1100*/  ISETP.NE.AND.EX P0, PT, R5, RZ, PT, P0 ;  /* 0x000000ff0500720c */ /* 0x000fda0003f05300 */
[----:B------:R-:W-:Y:S05]  /*1110*/  @!P0 BRA `(.L_x_14) ;  /* 0x0000000000088947 */ /* 0x000fea0003800000 */
[----:B------:R0:W5:Y:S01]  /*1120*/  LD.E R90, desc[UR36][R4.64] ;  /* 0x00000024045a7980 */ /* 0x000162000c101900 */
[----:B------:R-:W-:Y:S05]  /*1130*/  BRA `(.L_x_15) ;  /* 0x0000000000247947 */ /* 0x000fea0003800000 */
.L_x_14:
[----:B------:R-:W-:Y:S02]  /*1140*/  ULDC.64 UR4, c[0x0][0x590] ;  /* 0x0001640000047ab9 */ /* 0x000fe40000000a00 */
[----:B------:R-:W-:-:S04]  /*1150*/  ISETP.NE.U32.AND P0, PT, RZ, UR4, PT ;  /* 0x00000004ff007c0c */ /* 0x000fc8000bf05070 */
[----:B------:R-:W-:-:S13]  /*1160*/  ISETP.NE.AND.EX P0, PT, RZ, UR5, PT, P0 ;  /* 0x00000005ff007c0c */ /* 0x000fda000bf05300 */
[----:B------:R-:W-:Y:S05]  /*1170*/  @!P0 BRA `(.L_x_16) ;  /* 0x00000000000c8947 */ /* 0x000fea0003800000 */
[----:B------:R-:W2:Y:S02]  /*1180*/  LDC.64 R90, c[0x0][0x590] ;  /* 0x00016400ff5a7b82 */ /* 0x000ea40000000a00 */
[----:B--2---:R2:W5:Y:S01]  /*1190*/  LDG.E R90, desc[UR36][R90.64] ;  /* 0x000000245a5a7981 */ /* 0x004562000c1e1900 */
[----:B------:R-:W-:Y:S05]  /*11a0*/  BRA `(.L_x_15) ;  /* 0x0000000000087947 */ /* 0x000fea0003800000 */
.L_x_16:
[----:B------:R-:W-:Y:S02]  /*11b0*/  ULDC UR4, c[0x0][0x584] ;  /* 0x0001610000047ab9 */ /* 0x000fe40000000800 */
[----:B------:R-:W-:-:S07]  /*11c0*/  IMAD.U32 R90, RZ, RZ, UR4 ;  /* 0x00000004ff5a7e24 */ /* 0x000fce000f8e00ff */
.L_x_15:
[----:B------:R-:W-:-:S13]  /*11d0*/  LOP3.LUT P0, RZ, R0, 0xff, RZ, 0xc0, !PT ;  /* 0x000000ff00ff7812 */ /* 0x000fda000780c0ff */
[----:B------:R-:W-:Y:S05]  /*11e0*/  @!P0 EXIT ;  /* 0x000000000000894d */ /* 0x000fea0003800000 */
[----:B------:R-:W3:Y:S01]  /*11f0*/  LDC R93, c[0x0][0x658] ;  /* 0x00019600ff5d7b82 */ /* 0x000ee20000000800 */
[----:B------:R-:W-:Y:S01]  /*1200*/  ULDC.64 UR6, c[0x0][0x288] ;  /* 0x0000a20000067ab9 */ /* 0x000fe20000000a00 */
[----:B------:R-:W-:Y:S01]  /*1210*/  LOP3.LUT R6, R6, 0x1, RZ, 0xc0, !PT ;  /* 0x0000000106067812 */ /* 0x000fe200078ec0ff */
[----:B------:R-:W-:Y:S01]  /*1220*/  UIADD3 UR4, UR7, 0x7f, URZ ;  /* 0x0000007f07047890 */ /* 0x000fe2000fffe03f */
[----:B------:R-:W-:Y:S01]  /*1230*/  SHF.R.U32.HI R0, RZ, 0x2, R95 ;  /* 0x00000002ff007819 */ /* 0x000fe2000001165f */
[----:B------:R-:W-:Y:S01]  /*1240*/  IMAD.U32 R3, RZ, RZ, UR6 ;  /* 0x00000006ff037e24 */ /* 0x000fe2000f8e00ff */
[----:B------:R-:W-:Y:S01]  /*1250*/  SHF.R.U32.HI R11, RZ, 0x1, R11 ;  /* 0x00000001ff0b7819 */ /* 0x000fe2000001160b */
[----:B------:R-:W-:Y:S01]  /*1260*/  USHF.R.S32.HI UR5, URZ, 0x1f, UR4 ;  /* 0x0000001f3f057899 */ /* 0x000fe20008011404 */
[----:B01----:R-:W0:Y:S01]  /*1270*/  LDC.64 R4, c[0x0][0x5c8] ;  /* 0x00017200ff047b82 */ /* 0x003e220000000a00 */
[----:B------:R-:W-:Y:S01]  /*1280*/  LOP3.LUT R94, R95, 0x3, RZ, 0xc0, !PT ;  /* 0x000000035f5e7812 */ /* 0x000fe200078ec0ff */
[----:B------:R-:W-:Y:S01]  /*1290*/  IMAD.SHL.U32 R7, R6, 0x40, RZ ;  /* 0x0000004006077824 */ /* 0x000fe200078e00ff */
[----:B------:R-:W-:Y:S01]  /*12a0*/  LOP3.LUT R0, R0, 0x7, RZ, 0xc0, !PT ;  /* 0x0000000700007812 */ /* 0x000fe200078ec0ff */
[----:B------:R-:W-:Y:S01]  /*12b0*/  ULEA.HI UR5, UR5, UR4, URZ, 0x7 ;  /* 0x0000000405057291 */ /* 0x000fe2000f8f383f */
[----:B------:R-:W-:Y:S01]  /*12c0*/  LOP3.LUT R11, R11, 0x30, RZ, 0xc0, !PT ;  /* 0x000000300b0b7812 */ /* 0x000fe200078ec0ff */
[----:B------:R-:W-:Y:S01]  /*12d0*/  IMAD R94, R94, -0x2, R3 ;  /* 0xfffffffe5e5e7824 */ /* 0x000fe200078e0203 */
[--C-:B------:R-:W-:Y:S01]  /*12e0*/  LOP3.LUT R88, R7, 0x40, R0.reuse, 0xe2, !PT ;  /* 0x0000004007587812 */ /* 0x100fe200078ee200 */
[----:B------:R-:W1:Y:S01]  /*12f0*/  LDC R97, c[0x0][0x600] ;  /* 0x00018000ff617b82 */ /* 0x000e620000000800 */
[----:B------:R-:W-:Y:S01]  /*1300*/  IADD3 R3, RZ, -R11, -R0 ;  /* 0x8000000bff037210 */ /* 0x000fe20007ffe800 */
[----:B------:R-:W-:Y:S01]  /*1310*/  IMAD.MOV.U32 R0, RZ, RZ, -0x1 ;  /* 0xffffffffff007424 */ /* 0x000fe200078e00ff */
[----:B------:R-:W-:Y:S01]  /*1320*/  USHF.R.S32.HI UR43, URZ, 0x7, UR5 ;  /* 0x000000073f2b7899 */ /* 0x000fe20008011405 */
[----:B------:R-:W-:Y:S01]  /*1330*/  IMAD.MOV.U32 R8, RZ, RZ, 0x1 ;  /* 0x00000001ff087424 */ /* 0x000fe200078e00ff */
[C---:B------:R-:W-:Y:S01]  /*1340*/  LOP3.LUT R96, R95.reuse, 0x80, RZ, 0xc0, !PT ;  /* 0x000000805f607812 */ /* 0x040fe200078ec0ff */
[----:B------:R-:W-:Y:S01]  /*1350*/  IMAD R3, R6, -0x40, R3 ;  /* 0xffffffc006037824 */ /* 0x000fe200078e0203 */
[----:B------:R-:W-:Y:S01]  /*1360*/  UISETP.LT.AND UP0, UPT, UR43, 0x1, UPT ;  /* 0x000000012b00788c */ /* 0x000fe2000bf01270 */
[----:B---3--:R-:W-:Y:S01]  /*1370*/  SHF.L.U32 R0, R0, R93, RZ ;  /* 0x0000005d00007219 */ /* 0x008fe200000006ff */
[----:B------:R-:W-:Y:S01]  /*1380*/  ULDC UR4, c[0x0][0x284] ;  /* 0x0000a10000047ab9 */ /* 0x000fe20000000800 */
[----:B------:R-:W-:Y:S01]  /*1390*/  LOP3.LUT R88, R88, R11, RZ, 0xfc, !PT ;  /* 0x0000000b58587212 */ /* 0x000fe200078efcff */
[----:B------:R-:W-:Y:S01]  /*13a0*/  USEL UR44, UR43, 0x1, UP0 ;  /* 0x000000012b2c7887 */ /* 0x000fe20008000000 */
[----:B------:R-:W-:Y:S01]  /*13b0*/  SHF.L.U32 R93, R8, R93, RZ ;  /* 0x0000005d085d7219 */ /* 0x000fe200000006ff */
[----:B------:R-:W-:Y:S01]  /*13c0*/  IMAD.SHL.U32 R95, R95, 0x2, RZ ;  /* 0x000000025f5f7824 */ /* 0x000fe200078e00ff */
[----:B------:R-:W-:Y:S01]  /*13d0*/  LOP3.LUT R102, R18, 0x1, RZ, 0xfc, !PT ;  /* 0x0000000112667812 */ /* 0x000fe200078efcff */
[----:B------:R-:W-:Y:S01]  /*13e0*/  VIADD R99, R3, UR4 ;  /* 0x0000000403637c36 */ /* 0x000fe20008000000 */
[C---:B0-----:R-:W-:Y:S01]  /*13f0*/  SHF.L.U64.HI R92, R4.reuse, 0x3, R5 ;  /* 0x00000003045c7819 */ /* 0x041fe20000010205 */
[----:B--2---:R-:W-:Y:S01]  /*1400*/  IMAD.SHL.U32 R91, R4, 0x8, RZ ;  /* 0x00000008045b7824 */ /* 0x004fe200078e00ff */
[----:B------:R-:W-:Y:S01]  /*1410*/  SHF.R.U32.HI R96, RZ, 0x7, R96 ;  /* 0x00000007ff607819 */ /* 0x000fe20000011660 */
[----:B------:R-:W-:Y:S01]  /*1420*/  IMAD.MOV.U32 R89, RZ, RZ, RZ ;  /* 0x000000ffff597224 */ /* 0x000fe200078e00ff */
[----:B------:R-:W-:Y:S01]  /*1430*/  LOP3.LUT R98, RZ, R0, RZ, 0x33, !PT ;  /* 0x00000000ff627212 */ /* 0x000fe200078e33ff */
[----:B------:R-:W-:Y:S01]  /*1440*/  UIADD3 UR44, UR43, -UR44, URZ ;  /* 0x8000002c2b2c7290 */ /* 0x000fe2000fffe03f */
[----:B------:R-:W-:Y:S01]  /*1450*/  UMOV UR40, URZ ;  /* 0x0000003f00287c82 */ /* 0x000fe20008000000 */
[----:B-1----:R-:W-:Y:S01]  /*1460*/  VIADD R97, R97, 0xffffffff ;  /* 0xffffffff61617836 */ /* 0x002fe20000000000 */
[----:B------:R-:W-:-:S09]  /*1470*/  UMOV UR42, URZ ;  /* 0x0000003f002a7c82 */ /* 0x000fd20008000000 */
.L_x_162:
[----:B0-----:R-:W0:Y:S01]  /*1480*/  SHFL.IDX PT, R0, R96, RZ, 0x1f ;  /* 0x00001fff60007589 */ /* 0x001e2200000e0000 */
[----:B-1----:R-:W1:Y:S01]  /*1490*/  S2UR UR7, SR_CgaCtaId ;  /* 0x00000000000779c3 */ /* 0x002e620000008800 */
[----:B------:R-:W-:Y:S01]  /*14a0*/  UMOV UR6, 0x400 ;  /* 0x0000040000067882 */ /* 0x000fe20000000000 */
[----:B0-----:R-:W-:Y:S01]  /*14b0*/  R2UR UR4, R0 ;  /* 0x00000000000472ca */ /* 0x001fe200000e0000 */
[----:B-1----:R-:W-:-:S12]  /*14c0*/  ULEA UR6, UR7, UR6, 0x18 ;  /* 0x0000000607067291 */ /* 0x002fd8000f8ec03f */
[----:B------:R-:W-:-:S04]  /*14d0*/  ULEA.HI UR5, UR4, UR4, URZ, 0x1 ;  /* 0x0000000404057291 */ /* 0x000fc8000f8f083f */
[----:B------:R-:W-:-:S04]  /*14e0*/  ULOP3.LUT UR5, UR5, 0x7fffe, URZ, 0xc0, !UPT ;  /* 0x0007fffe05057892 */ /* 0x000fc8000f8ec03f */
[----:B------:R-:W-:-:S03]  /*14f0*/  UIADD3 UR5, UR4, -UR5, URZ ;  /* 0x8000000504057290 */ /* 0x000fc6000fffe03f */
[----:B------:R-:W-:Y:S01]  /*1500*/  ULDC UR4, c[0x0][0x28c] ;  /* 0x0000a30000047ab9 */ /* 0x000fe20000000800 */
[----:B------:R-:W-:Y:S01]  /*1510*/  ULEA UR5, UR5, UR6, 0xd ;  /* 0x0000000605057291 */ /* 0x000fe2000f8e683f */
[----:B------:R-:W-:-:S03]  /*1520*/  ISETP.LT.AND P0, PT, RZ, UR4, PT ;  /* 0x00000004ff007c0c */ /* 0x000fc6000bf01270 */
[----:B------:R-:W-:-:S04]  /*1530*/  UIADD3 UR5, UR5, 0x100, URZ ;  /* 0x0000010005057890 */ /* 0x000fc8000fffe03f */
[----:B------:R-:W-:-:S04]  /*1540*/  USHF.R.U32.HI UR5, URZ, 0x4, UR5 ;  /* 0x000000043f057899 */ /* 0x000fc80008011605 */
[----:B------:R-:W-:-:S04]  /*1550*/  ULOP3.LUT UR5, UR5, 0x3fff, URZ, 0xc0, !UPT ;  /* 0x00003fff05057892 */ /* 0x000fc8000f8ec03f */
[----:B------:R-:W-:Y:S01]  /*1560*/  ULOP3.LUT UR45, UR5, 0x10000, URZ, 0xfc, !UPT ;  /* 0x00010000052d7892 */ /* 0x000fe2000f8efc3f */
[----:B--2345:R-:W-:Y:S11]  /*1570*/  @P0 BRA `(.L_x_17) ;  /* 0x0000000000400947 */ /* 0x03cff60003800000 */
[----:B------:R-:W-:Y:S01]  /*1580*/  MOV R0, 0x0 ;  /* 0x0000000000007802 */ /* 0x000fe20000000f00 */
[----:B------:R-:W-:Y:S01]  /*1590*/  ULDC.64 UR4, c[0x4][0x68] ;  /* 0x01001a0000047ab9 */ /* 0x000fe20000000a00 */
[----:B------:R-:W-:Y:S01]  /*15a0*/  ULDC.64 UR6, c[0x4][0x8] ;  /* 0x0100020000067ab9 */ /* 0x000fe20000000a00 */
[----:B------:R-:W-:Y:S01]  /*15b0*/  IMAD.U32 R4, RZ, RZ, UR4 ;  /* 0x00000004ff047e24 */ /* 0x000fe2000f8e00ff */
[----:B------:R0:W1:Y:S01]  /*15c0*/  LDC.64 R14, c[0x4][R0] ;  /* 0x01000000000e7b82 */ /* 0x0000620000000a00 */
[----:B------:R-:W-:Y:S01]  /*15d0*/  IMAD.U32 R5, RZ, RZ, UR5 ;  /* 0x00000005ff057e24 */ /* 0x000fe2000f8e00ff */
[----:B------:R-:W-:Y:S01]  /*15e0*/  ULDC.64 UR4, c[0x4][0x70] ;  /* 0x01001c0000047ab9 */ /* 0x000fe20000000a00 */
[----:B------:R-:W-:Y:S02]  /*15f0*/  IMAD.U32 R10, RZ, RZ, UR6 ;  /* 0x00000006ff0a7e24 */ /* 0x000fe4000f8e00ff */
[----:B------:R-:W-:Y:S02]  /*1600*/  IMAD.U32 R6, RZ, RZ, UR4 ;  /* 0x00000004ff067e24 */ /* 0x000fe4000f8e00ff */
[----:B------:R-:W-:-:S02]  /*1610*/  IMAD.U32 R7, RZ, RZ, UR5 ;  /* 0x00000005ff077e24 */ /* 0x000fc4000f8e00ff */
[----:B------:R-:W-:Y:S02]  /*1620*/  IMAD.U32 R11, RZ, RZ, UR7 ;  /* 0x00000007ff0b7e24 */ /* 0x000fe4000f8e00ff */
[----:B------:R-:W-:Y:S02]  /*1630*/  IMAD.MOV.U32 R8, RZ, RZ, 0x1e1 ;  /* 0x000001e1ff087424 */ /* 0x000fe400078e00ff */
[----:B------:R-:W-:Y:S02]  /*1640*/  IMAD.MOV.U32 R12, RZ, RZ, 0x1 ;  /* 0x00000001ff0c7424 */ /* 0x000fe400078e00ff */
[----:B0-----:R-:W-:-:S07]  /*1650*/  IMAD.MOV.U32 R13, RZ, RZ, RZ ;  /* 0x000000ffff0d7224 */ /* 0x001fce00078e00ff */
[----:B------:R-:W-:-:S07]  /*1660*/  LEPC R20, `(.L_x_17) ;  /* 0x000000001014794e */ /* 0x000fce0000000000 */
[----:B-1---5:R-:W-:Y:S05]  /*1670*/  CALL.ABS.NOINC R14 ;  /* 0x000000000e007343 */ /* 0x022fea0003c00000 */
.L_x_17:
[----:B------:R-:W-:-:S13]  /*1680*/  ISETP.NE.AND P0, PT, R102, 0x3, PT ;  /* 0x000000036600780c */ /* 0x000fda0003f05270 */
[----:B------:R-:W-:Y:S05]  /*1690*/  @!P0 BRA `(.L_x_18) ;  /* 0x0000000000048947 */ /* 0x000fea0003800000 */
[----:B------:R-:W-:Y:S01]  /*16a0*/  BPT.TRAP 0x1 ;  /* 0x000000040000795c */ /* 0x000fe20000300000 */
.L_x_18:
[----:B------:R-:W0:Y:S01]  /*16b0*/  S2UR UR5, SR_CgaCtaId ;  /* 0x00000000000579c3 */ /* 0x000e220000008800 */
[----:B------:R-:W-:Y:S01]  /*16c0*/  UMOV UR4, 0x400 ;  /* 0x0000040000047882 */ /* 0x000fe20000000000 */
[----:B------:R-:W-:Y:S02]  /*16d0*/  IMAD.U32 R0, RZ, RZ, UR40 ;  /* 0x00000028ff007e24 */ /* 0x000fe4000f8e00ff */
[----:B------:R-:W-:-:S03]  /*16e0*/  IMAD.U32 R3, RZ, RZ, UR42 ;  /* 0x0000002aff037e24 */ /* 0x000fc6000f8e00ff */
[----:B------:R-:W-:Y:S01]  /*16f0*/  SHF.L.U32 R0, R0, 0x1f, RZ ;  /* 0x0000001f00007819 */ /* 0x000fe200000006ff */
[----:B0-----:R-:W-:-:S06]  /*1700*/  ULEA UR4, UR5, UR4, 0x18 ;  /* 0x0000000405047291 */ /* 0x001fcc000f8ec03f */
[----:B------:R-:W-:-:S04]  /*1710*/  IMAD.U32 R6, RZ, RZ, UR4 ;  /* 0x00000004ff067e24 */ /* 0x000fc8000f8e00ff */
[----:B------:R-:W-:-:S04]  /*1720*/  IMAD R3, R3, 0x8, R6 ;  /* 0x0000000803037824 */ /* 0x000fc800078e0206 */
[----:B------:R0:W1:Y:S01]  /*1730*/  SYNCS.PHASECHK.TRANS64.TRYWAIT P1, [R3+URZ], R0 ;  /* 0x00000000030075a7 */ /* 0x000062000802017f */
[----:B------:R-:W-:Y:S05]  /*1740*/  @!P0 BRA `(.L_x_19) ;  /* 0x0000000000048947 */ /* 0x000fea0003800000 */
[----:B------:R-:W-:Y:S01]  /*1750*/  BPT.TRAP 0x1 ;  /* 0x000000040000795c */ /* 0x000fe20000300000 */
.L_x_19:
[----:B------:R-:W-:-:S05]  /*1760*/  IMAD.U32 R4, RZ, RZ, UR44 ;  /* 0x0000002cff047e24 */ /* 0x000fca000f8e00ff */
[----:B------:R-:W-:Y:S01]  /*1770*/  ISETP.GE.AND P2, PT, R4, 0x1, PT ;  /* 0x000000010400780c */ /* 0x000fe20003f46270 */
[----:B-1----:R-:W-:-:S12]  /*1780*/  @P1 BRA `(.L_x_20) ;  /* 0x0000000000081947 */ /* 0x002fd80003800000 */
[----:B------:R-:W1:Y:S02]  /*1790*/  SYNCS.PHASECHK.TRANS64.TRYWAIT P1, [R3+URZ], R0 ;  /* 0x00000000030075a7 */ /* 0x000e64000802017f */
[----:B-1----:R-:W-:Y:S05]  /*17a0*/  @!P1 BRA `(.L_x_21) ;  /* 0x0000006800bc9947 */ /* 0x002fea0003800000 */
.L_x_20:
[----:B------:R-:W-:Y:S05]  /*17b0*/  WARPSYNC.ALL ;  /* 0x0000000000007948 */ /* 0x000fea0003800000 */
[----:B------:R-:W-:Y:S01]  /*17c0*/  R2UR UR4, R6 ;  /* 0x00000000060472ca */ /* 0x000fe200000e0000 */
[----:B------:R-:W-:Y:S01]  /*17d0*/  ULEA UR5, UR42, UR45, 0xb ;  /* 0x0000002d2a057291 */ /* 0x000fe2000f8e583f */
[----:B------:R-:W-:Y:S01]  /*17e0*/  WARPGROUP.ARRIVE ;  /* 0x00000000000079c5 */ /* 0x000fe20000000000 */
[----:B------:R-:W-:Y:S01]  /*17f0*/  UMOV UR9, 0x40000040 ;  /* 0x4000004000097882 */ /* 0x000fe20000000000 */
[----:B------:R-:W-:-:S04]  /*1800*/  UMOV UR11, 0x40000040 ;  /* 0x40000040000b7882 */ /* 0x000fc80000000000 */
[----:B------:R-:W-:-:S05]  /*1810*/  UMOV UR8, UR5 ;  /* 0x0000000500087c82 */ /* 0x000fca0008000000 */
[----:B------:R-:W-:-:S04]  /*1820*/  UIADD3 UR4, UR4, 0x20100, URZ ;  /* 0x0002010004047890 */ /* 0x000fc8000fffe03f */
[----:B------:R-:W-:-:S04]  /*1830*/  USHF.R.U32.HI UR4, URZ, 0x4, UR4 ;  /* 0x000000043f047899 */ /* 0x000fc80008011604 */
[----:B------:R-:W-:-:S04]  /*1840*/  ULOP3.LUT UR4, UR4, 0x3fff, URZ, 0xc0, !UPT ;  /* 0x00003fff04047892 */ /* 0x000fc8000f8ec03f */
[----:B------:R-:W-:-:S04]  /*1850*/  ULOP3.LUT UR4, UR4, 0x10000, URZ, 0xfc, !UPT ;  /* 0x0001000004047892 */ /* 0x000fc8000f8efc3f */
[----:B------:R-:W-:-:S07]  /*1860*/  ULEA UR6, UR42, UR4, 0xb ;  /* 0x000000042a067291 */ /* 0x000fce000f8e583f */
[----:B------:R-:W-:Y:S02]  /*1870*/  UMOV UR10, UR6 ;  /* 0x00000006000a7c82 */ /* 0x000fe40008000000 */
[----:B------:R-:W-:Y:S01]  /*1880*/  HGMMA.64x128x16.F32 R24, gdesc[UR8], RZ, !UPT, gsb0 ;  /* 0x01e00000081879f0 */ /* 0x000fe2000c0008ff */
[----:B------:R-:W-:Y:S02]  /*1890*/  UIADD3 UR8, UR5, 0x2, URZ ;  /* 0x0000000205087890 */ /* 0x000fe4000fffe03f */
[----:B------:R-:W-:Y:S01]  /*18a0*/  UIADD3 UR10, UR6, 0x2, URZ ;  /* 0x00000002060a7890 */ /* 0x000fe2000fffe03f */
[----:B------:R-:W-:Y:S01]  /*18b0*/  UMOV UR9, 0x40000040 ;  /* 0x4000004000097882 */ /* 0x000fe20000000000 */
[----:B------:R-:W-:Y:S01]  /*18c0*/  UMOV UR11, 0x40000040 ;  /* 0x40000040000b7882 */ /* 0x000fe20000000000 */
[----:B------:R-:W-:Y:S02]  /*18d0*/  WARPGROUP.DEPBAR.LE gsb0, 0x0 ;  /* 0x00008000000079c5 */ /* 0x000fe40000010000 */
[----:B------:R-:W-:-:S06]  /*18e0*/  WARPGROUP.ARRIVE ;  /* 0x00000000000079c5 */ /* 0x000fcc0000000000 */
[----:B------:R-:W-:Y:S01]  /*18f0*/  HGMMA.64x128x16.F32 R24, gdesc[UR8], R24, gsb0 ;  /* 0x01e00000081879f0 */ /* 0x000fe20008000818 */
        /* <DEDUP_REMOVED lines=41> */
[----:B------:R-:W-:Y:S03]  /*1b90*/  HGMMA.64x128x16.F32 R24, gdesc[UR8], R24, gsb0 ;  /* 0x01e00000081879f0 */ /* 0x000fe60008000818 */
[----:B------:R-:W-:Y:S02]  /*1ba0*/  WARPGROUP.DEPBAR.LE gsb0, 0x0 ;  /* 0x00008000000079c5 */ /* 0x000fe40000010000 */
[----:B------:R-:W-:Y:S05]  /*1bb0*/  @!P2 BRA `(.L_x_22) ;  /* 0x000000040098a947 */ /* 0x000fea0003800000 */
[----:B------:R-:W-:Y:S01]  /*1bc0*/  UIADD3 UR5, UR42, 0x1, URZ ;  /* 0x000000012a057890 */ /* 0x000fe2000fffe03f */
[----:B01----:R-:W-:Y:S02]  /*1bd0*/  IMAD.U32 R0, RZ, RZ, UR44 ;  /* 0x0000002cff007e24 */ /* 0x003fe4000f8e00ff */
[----:B------:R-:W-:Y:S01]  /*1be0*/  IMAD.U32 R3, RZ, RZ, UR42 ;  /* 0x0000002aff037e24 */ /* 0x000fe2000f8e00ff */
[----:B------:R-:W-:-:S04]  /*1bf0*/  UISETP.NE.AND UP0, UPT, UR5, 0x4, UPT ;  /* 0x000000040500788c */ /* 0x000fc8000bf05270 */
[----:B------:R-:W-:Y:S02]  /*1c00*/  USEL UR6, URZ, 0x1, UP0 ;  /* 0x000000013f067887 */ /* 0x000fe40008000000 */
[----:B------:R-:W-:Y:S02]  /*1c10*/  USEL UR5, UR5, URZ, UP0 ;  /* 0x0000003f05057287 */ /* 0x000fe40008000000 */
[----:B------:R-:W-:-:S06]  /*1c20*/  ULOP3.LUT UR6, UR40, UR6, URZ, 0x3c, !UPT ;  /* 0x0000000628067292 */ /* 0x000fcc000f8e3c3f */
[----:B------:R-:W-:-:S07]  /*1c30*/  IMAD.U32 R7, RZ, RZ, UR6 ;  /* 0x00000006ff077e24 */ /* 0x000fce000f8e00ff */
.L_x_29:
[----:B------:R-:W-:Y:S05]  /*1c40*/  @!P0 BRA `(.L_x_23) ;  /* 0x0000000000048947 */ /* 0x000fea0003800000 */
[----:B------:R-:W-:Y:S01]  /*1c50*/  BPT.TRAP 0x1 ;  /* 0x000000040000795c */ /* 0x000fe20000300000 */
.L_x_23:
[----:B------:R-:W0:Y:S01]  /*1c60*/  S2UR UR7, SR_CgaCtaId ;  /* 0x00000000000779c3 */ /* 0x000e220000008800 */
[----:B------:R-:W-:Y:S01]  /*1c70*/  UMOV UR6, 0x400 ;  /* 0x0000040000067882 */ /* 0x000fe20000000000 */
[----:B------:R-:W-:Y:S01]  /*1c80*/  IMAD.U32 R5, RZ, RZ, UR5 ;  /* 0x00000005ff057e24 */ /* 0x000fe2000f8e00ff */
[----:B------:R-:W-:Y:S01]  /*1c90*/  SHF.L.U32 R4, R7, 0x1f, RZ ;  /* 0x0000001f07047819 */ /* 0x000fe200000006ff */
[----:B0-----:R-:W-:-:S06]  /*1ca0*/  ULEA UR6, UR7, UR6, 0x18 ;  /* 0x0000000607067291 */ /* 0x001fcc000f8ec03f */
[----:B------:R-:W-:-:S04]  /*1cb0*/  IMAD.U32 R6, RZ, RZ, UR6 ;  /* 0x00000006ff067e24 */ /* 0x000fc8000f8e00ff */
[----:B------:R-:W-:-:S04]  /*1cc0*/  IMAD R5, R5, 0x8, R6 ;  /* 0x0000000805057824 */ /* 0x000fc800078e0206 */
[----:B------:R0:W1:Y:S01]  /*1cd0*/  SYNCS.PHASECHK.TRANS64.TRYWAIT P1, [R5+URZ], R4 ;  /* 0x00000004050075a7 */ /* 0x000062000802017f */
[----:B------:R-:W-:Y:S05]  /*1ce0*/  @!P0 BRA `(.L_x_24) ;  /* 0x0000000000048947 */ /* 0x000fea0003800000 */
[----:B------:R-:W-:Y:S01]  /*1cf0*/  BPT.TRAP 0x1 ;  /* 0x000000040000795c */ /* 0x000fe20000300000 */
.L_x_24:
[----:B-1----:R-:W-:Y:S05]  /*1d00*/  @P1 BRA `(.L_x_25) ;  /* 0x0000000000081947 */ /* 0x002fea0003800000 */
[----:B------:R-:W1:Y:S02]  /*1d10*/  SYNCS.PHASECHK.TRANS64.TRYWAIT P1, [R5+URZ], R4 ;  /* 0x00000004050075a7 */ /* 0x000e64000802017f */
[----:B-1----:R-:W-:Y:S05]  /*1d20*/  @!P1 BRA `(.L_x_26) ;  /* 0x0000006400709947 */ /* 0x002fea0003800000 */
.L_x_25:
[----:B------:R-:W-:Y:S01]  /*1d30*/  ULEA UR6, UR5, UR45, 0xb ;  /* 0x0000002d05067291 */ /* 0x000fe2000f8e583f */
[----:B------:R-:W-:Y:S01]  /*1d40*/  WARPGROUP.ARRIVE ;  /* 0x00000000000079c5 */ /* 0x000fe20000000000 */
[----:B------:R-:W-:Y:S01]  /*1d50*/  ULEA UR7, UR5, UR4, 0xb ;  /* 0x0000000405077291 */ /* 0x000fe2000f8e583f */
[----:B------:R-:W-:Y:S01]  /*1d60*/  UMOV UR9, 0x40000040 ;  /* 0x4000004000097882 */ /* 0x000fe20000000000 */
[----:B------:R-:W-:-:S03]  /*1d70*/  UMOV UR11, 0x40000040 ;  /* 0x40000040000b7882 */ /* 0x000fc60000000000 */
[----:B------:R-:W-:Y:S02]  /*1d80*/  UMOV UR8, UR6 ;  /* 0x0000000600087c82 */ /* 0x000fe40008000000 */
[----:B------:R-:W-:Y:S02]  /*1d90*/  UMOV UR10, UR7 ;  /* 0x00000007000a7c82 */ /* 0x000fe40008000000 */
[----:B------:R-:W-:Y:S01]  /*1da0*/  HGMMA.64x128x16.F32 R24, gdesc[UR8], R24, gsb0 ;  /* 0x01e00000081879f0 */ /* 0x000fe20008000818 */
[----:B------:R-:W-:Y:S02]  /*1db0*/  UIADD3 UR8, UR6, 0x2, URZ ;  /* 0x0000000206087890 */ /* 0x000fe4000fffe03f */
[----:B------:R-:W-:Y:S01]  /*1dc0*/  UIADD3 UR10, UR7, 0x2, URZ ;  /* 0x00000002070a7890 */ /* 0x000fe2000fffe03f */
[----:B------:R-:W-:Y:S01]  /*1dd0*/  UMOV UR9, 0x40000040 ;  /* 0x4000004000097882 */ /* 0x000fe20000000000 */
[----:B------:R-:W-:Y:S01]  /*1de0*/  UMOV UR11, 0x40000040 ;  /* 0x40000040000b7882 */ /* 0x000fe20000000000 */
[----:B------:R-:W-:-:S02]  /*1df0*/  WARPGROUP.DEPBAR.LE gsb0, 0x0 ;  /* 0x00008000000079c5 */ /* 0x000fc40000010000 */
        /* <DEDUP_REMOVED lines=46> */
[----:B------:R-:W-:Y:S01]  /*20e0*/  BPT.TRAP 0x1 ;  /* 0x000000040000795c */ /* 0x000fe20000300000 */
.L_x_27:
[----:B------:R-:W-:-:S13]  /*20f0*/  ISETP.NE.AND P1, PT, R22, RZ, PT ;  /* 0x000000ff1600720c */ /* 0x000fda0003f25270 */
[----:B01----:R-:W-:-:S04]  /*2100*/  @P1 IMAD R4, R3, 0x8, R6 ;  /* 0x0000000803041824 */ /* 0x003fc800078e0206 */
[----:B------:R-:W-:-:S05]  /*2110*/  @P1 VIADD R4, R4, 0x20 ;  /* 0x0000002004041836 */ /* 0x000fca0000000000 */
[----:B------:R-:W-:-:S04]  /*2120*/  @P1 PRMT R4, R19, 0x654, R4 ;  /* 0x0000065413041816 */ /* 0x000fc80000000004 */
[----:B------:R0:W-:Y:S01]  /*2130*/  @P1 SYNCS.ARRIVE.TRANS64.RED.A1T0 RZ, [R4+URZ], RZ ;  /* 0x000000ff04ff19a7 */ /* 0x0001e2000810043f */
[----:B------:R-:W-:-:S13]  /*2140*/  ISETP.GT.U32.AND P1, PT, R18, 0x1, PT ;  /* 0x000000011200780c */ /* 0x000fda0003f24070 */
[----:B0-----:R-:W-:Y:S05]  /*2150*/  @P1 BRA `(.L_x_28) ;  /* 0x0000000000041947 */ /* 0x001fea0003800000 */
[----:B------:R-:W-:Y:S01]  /*2160*/  BPT.TRAP 0x1 ;  /* 0x000000040000795c */ /* 0x000fe20000300000 */
.L_x_28:
[----:B------:R-:W-:Y:S01]  /*2170*/  UIADD3 UR5, UR5, 0x1, URZ ;  /* 0x0000000105057890 */ /* 0x000fe2000fffe03f */
[C---:B------:R-:W-:Y:S01]  /*2180*/  ISETP.GT.AND P2, PT, R0.reuse, 0x1, PT ;  /* 0x000000010000780c */ /* 0x040fe20003f44270 */
[----:B------:R-:W-:Y:S02]  /*2190*/  VIADD R3, R3, 0x1 ;  /* 0x0000000103037836 */ /* 0x000fe40000000000 */
[----:B------:R-:W-:Y:S01]  /*21a0*/  UISETP.NE.AND UP0, UPT, UR5, 0x4, UPT ;  /* 0x000000040500788c */ /* 0x000fe2000bf05270 */
[----:B------:R-:W-:Y:S02]  /*21b0*/  VIADD R0, R0, 0xffffffff ;  /* 0xffffffff00007836 */ /* 0x000fe40000000000 */
[C---:B------:R-:W-:Y:S01]  /*21c0*/  ISETP.NE.AND P1, PT, R3.reuse, 0x4, PT ;  /* 0x000000040300780c */ /* 0x040fe20003f25270 */
[----:B------:R-:W-:Y:S02]  /*21d0*/  USEL UR6, URZ, 0x1, UP0 ;  /* 0x000000013f067887 */ /* 0x000fe40008000000 */
[----:B------:R-:W-:Y:S01]  /*21e0*/  USEL UR5, UR5, URZ, UP0 ;  /* 0x0000003f05057287 */ /* 0x000fe20008000000 */
[----:B------:R-:W-:-:S03]  /*21f0*/  SEL R3, R3, RZ, P1 ;  /* 0x000000ff03037207 */ /* 0x000fc60000800000 */
[----:B------:R-:W-:Y:S01]  /*2200*/  LOP3.LUT R7, R7, UR6, RZ, 0x3c, !PT ;  /* 0x0000000607077c12 */ /* 0x000fe2000f8e3cff */
[----:B------:R-:W-:Y:S07]  /*2210*/  @P2 BRA `(.L_x_29) ;  /* 0xfffffff800882947 */ /* 0x000fee000383ffff */
.L_x_22:
[----:B01----:R-:W0:Y:S02]  /*2220*/  LDC R0, c[0x0][0x28c] ;  /* 0x0000a300ff007b82 */ /* 0x003e240000000800 */
[----:B0-----:R-:W-:-:S13]  /*2230*/  ISETP.GE.AND P1, PT, R0, 0x1, PT ;  /* 0x000000010000780c */ /* 0x001fda0003f26270 */
[----:B------:R-:W-:Y:S05]  /*2240*/  @!P1 BRA `(.L_x_30) ;  /* 0x0000000000389947 */ /* 0x000fea0003800000 */
[----:B------:R-:W-:Y:S05]  /*2250*/  @!P0 BRA `(.L_x_31) ;  /* 0x0000000000048947 */ /* 0x000fea0003800000 */
[----:B------:R-:W-:Y:S01]  /*2260*/  BPT.TRAP 0x1 ;  /* 0x000000040000795c */ /* 0x000fe20000300000 */
.L_x_31:
[----:B------:R-:W-:-:S13]  /*2270*/  ISETP.NE.AND P0, PT, R22, RZ, PT ;  /* 0x000000ff1600720c */ /* 0x000fda0003f05270 */
[----:B------:R-:W-:-:S05]  /*2280*/  VOTEU.ANY UP0, P0 ;  /* 0x00000000003f7886 */ /* 0x000fca0000000100 */
[----:B------:R-:W-:-:S06]  /*2290*/  @UP0 UIADD3 UR4, UR44, UR42, URZ ;  /* 0x0000002a2c040290 */ /* 0x000fcc000fffe03f */
[----:B------:R-:W-:-:S04]  /*22a0*/  IMAD.U32 R0, RZ, RZ, UR4 ;  /* 0x00000004ff007e24 */ /* 0x000fc8000f8e00ff */
[----:B------:R-:W-:-:S05]  /*22b0*/  @P0 IMAD.SHL.U32 R0, R0, 0x8, RZ ;  /* 0x0000000800000824 */ /* 0x000fca00078e00ff */
[----:B------:R-:W-:-:S04]  /*22c0*/  @P0 LOP3.LUT R0, R0, 0x18, RZ, 0xc0, !PT ;  /* 0x0000001800000812 */ /* 0x000fc800078ec0ff */
[----:B------:R-:W-:-:S04]  /*22d0*/  @P0 IADD3 R0, R6, 0x20, R0 ;  /* 0x0000002006000810 */ /* 0x000fc80007ffe000 */
[----:B------:R-:W-:-:S04]  /*22e0*/  @P0 PRMT R0, R19, 0x654, R0 ;  /* 0x0000065413000816 */ /* 0x000fc80000000000 */
[----:B------:R0:W-:Y:S01]  /*22f0*/  @P0 SYNCS.ARRIVE.TRANS64.RED.A1T0 RZ, [R0+URZ], RZ ;  /* 0x000000ff00ff09a7 */ /* 0x0001e2000810043f */
[----:B------:R-:W-:-:S13]  /*2300*/  ISETP.GT.U32.AND P0, PT, R18, 0x1, PT ;  /* 0x000000011200780c */ /* 0x000fda0003f04070 */
[----:B0-----:R-:W-:Y:S05]  /*2310*/  @P0 BRA `(.L_x_30) ;  /* 0x0000000000040947 */ /* 0x001fea0003800000 */
[----:B------:R-:W-:Y:S01]  /*2320*/  BPT.TRAP 0x1 ;  /* 0x000000040000795c */ /* 0x000fe20000300000 */
.L_x_30:
[----:B------:R-:W-:Y:S01]  /*2330*/  IMAD.SHL.U32 R100, R100, 0x80, RZ ;  /* 0x0000008064647824 */ /* 0x000fe200078e00ff */
[----:B------:R-:W-:Y:S01]  /*2340*/  ULDC UR6, c[0x0][0x288] ;  /* 0x0000a20000067ab9 */ /* 0x000fe20000000800 */
[----:B------:R-:W-:Y:S01]  /*2350*/  SHF.R.S32.HI R11, RZ, 0x1f, R101 ;  /* 0x0000001fff0b7819 */ /* 0x000fe20000011465 */
[C---:B------:R-:W-:Y:S01]  /*2360*/  IMAD.SHL.U32 R6, R103.reuse, 0x80, RZ ;  /* 0x0000008067067824 */ /* 0x040fe200078e00ff */
[----:B------:R-:W-:Y:S01]  /*2370*/  ULDC.64 UR4, c[0x0][0x5d0] ;  /* 0x0001740000047ab9 */ /* 0x000fe20000000a00 */
[C---:B------:R-:W-:Y:S01]  /*2380*/  LOP3.LUT R8, R100.reuse, 0x6, R95, 0xf8, !PT ;  /* 0x0000000664087812 */ /* 0x040fe200078ef85f */
[----:B------:R-:W-:Y:S01]  /*2390*/  IMAD.WIDE R104, R103, 0x80, R88 ;  /* 0x0000008067687825 */ /* 0x000fe200078e0258 */
[----:B------:R-:W-:Y:S01]  /*23a0*/  ISETP.GE.AND P0, PT, R100, UR6, PT ;  /* 0x0000000664007c0c */ /* 0x000fe2000bf06270 */
[----:B------:R-:W-:Y:S01]  /*23b0*/  ULDC UR6, c[0x0][0x284] ;  /* 0x0000a10000067ab9 */ /* 0x000fe20000000800 */
[----:B------:R-:W-:Y:S01]  /*23c0*/  SHF.R.S32.HI R9, RZ, 0x1f, R8 ;  /* 0x0000001fff097819 */ /* 0x000fe20000011408 */
[----:B------:R-:W-:Y:S01]  /*23d0*/  IMAD R0, R11, UR4, RZ ;  /* 0x000000040b007c24 */ /* 0x000fe2000f8e02ff */
[----:B------:R-:W-:-:S03]  /*23e0*/  ISETP.GE.OR P0, PT, R6, UR6, P0 ;  /* 0x0000000606007c0c */ /* 0x000fc60008706670 */
[C---:B------:R-:W-:Y:S02]  /*23f0*/  IMAD R3, R101.reuse, UR5, R0 ;  /* 0x0000000565037c24 */ /* 0x040fe4000f8e0200 */
[----:B------:R-:W-:Y:S01]  /*2400*/  IMAD.WIDE.U32 R4, R101, UR4, R8 ;  /* 0x0000000465047c25 */ /* 0x000fe2000f8e0008 */
[----:B------:R-:W-:-:S03]  /*2410*/  ULDC.64 UR4, c[0x0][0x5c8] ;  /* 0x0001720000047ab9 */ /* 0x000fc60000000a00 */
[----:B------:R-:W-:Y:S02]  /*2420*/  IMAD R7, R105, UR4, RZ ;  /* 0x0000000469077c24 */ /* 0x000fe4000f8e02ff */
[----:B------:R-:W-:Y:S02]  /*2430*/  IMAD.IADD R5, R5, 0x1, R3 ;  /* 0x0000000105057824 */ /* 0x000fe400078e0203 */
[C---:B------:R-:W-:Y:S02]  /*2440*/  IMAD R7, R104.reuse, UR5, R7 ;  /* 0x0000000568077c24 */ /* 0x040fe4000f8e0207 */
[----:B------:R-:W-:-:S04]  /*2450*/  IMAD.WIDE.U32 R106, R104, UR4, R4 ;  /* 0x00000004686a7c25 */ /* 0x000fc8000f8e0004 */
[----:B------:R-:W-:Y:S01]  /*2460*/  IMAD.MOV.U32 R0, RZ, RZ, -0x1 ;  /* 0xffffffffff007424 */ /* 0x000fe200078e00ff */
[----:B------:R-:W-:Y:S06]  /*2470*/  @P0 BRA `(.L_x_32) ;  /* 0x00000040001c0947 */ /* 0x000fec0003800000 */
[----:B-----5:R-:W-:Y:S01]  /*2480*/  FSETP.NEU.AND P0, PT, R90, RZ, PT ;  /* 0x000000ff5a00720b */ /* 0x020fe20003f0d000 */
[----:B------:R-:W-:Y:S01]  /*2490*/  IMAD.IADD R4, R94, 0x1, -R100 ;  /* 0x000000015e047824 */ /* 0x000fe200078e0a64 */
[----:B------:R-:W-:Y:S01]  /*24a0*/  BSSY B0, `(.L_x_32) ;  /* 0x0000404000007945 */ /* 0x000fe20003800000 */
[----:B------:R-:W-:Y:S02]  /*24b0*/  IMAD.IADD R3, R99, 0x1, -R6 ;  /* 0x0000000163037824 */ /* 0x000fe400078e0a06 */
[----:B------:R-:W-:Y:S01]  /*24c0*/  IMAD.IADD R103, R107, 0x1, R7 ;  /* 0x000000016b677824 */ /* 0x000fe200078e0207 */
[----:B------:R-:W-:-:S04]  /*24d0*/  ISETP.GT.AND P2, PT, R4, RZ, PT ;  /* 0x000000ff0400720c */ /* 0x000fc80003f44270 */
[----:B------:R-:W-:-:S03]  /*24e0*/  ISETP.GT.AND P1, PT, R3, RZ, P2 ;  /* 0x000000ff0300720c */ /* 0x000fc60001724270 */
[----:B------:R-:W-:Y:S10]  /*24f0*/  @!P0 BRA `(.L_x_33) ;  /* 0x0000002c00288947 */ /* 0x000ff40003800000 */
[----:B------:R-:W0:Y:S01]  /*2500*/  LDC.64 R110, c[0x0][0x5b8] ;  /* 0x00016e00ff6e7b82 */ /* 0x000e220000000a00 */
[----:B------:R-:W-:-:S07]  /*2510*/  ULDC.64 UR4, c[0x0][0x5c0] ;  /* 0x0001700000047ab9 */ /* 0x000fce0000000a00 */
[----:B------:R-:W1:Y:S08]  /*2520*/  LDC.64 R112, c[0x0][0x5b0] ;  /* 0x00016c00ff707b82 */ /* 0x000e700000000a00 */
[----:B------:R-:W2:Y:S01]  /*2530*/  LDC.64 R114, c[0x0][0x5a8] ;  /* 0x00016a00ff727b82 */ /* 0x000ea20000000a00 */
[-C--:B0-----:R-:W-:Y:S02]  /*2540*/  IMAD R6, R11, R110.reuse, RZ ;  /* 0x0000006e0b067224 */ /* 0x081fe400078e02ff */
[----:B------:R-:W-:-:S04]  /*2550*/  IMAD.WIDE.U32 R108, R101, R110, R8 ;  /* 0x0000006e656c7225 */ /* 0x000fc800078e0008 */
[----:B------:R-:W-:Y:S02]  /*2560*/  IMAD R107, R101, R111, R6 ;  /* 0x0000006f656b7224 */ /* 0x000fe400078e0206 */
[-C--:B-1----:R-:W-:Y:S02]  /*2570*/  IMAD R5, R105, R112.reuse, RZ ;  /* 0x0000007069057224 */ /* 0x082fe400078e02ff */
[----:B------:R-:W-:Y:S02]  /*2580*/  IMAD.IADD R13, R109, 0x1, R107 ;  /* 0x000000016d0d7824 */ /* 0x000fe400078e026b */
[----:B------:R-:W-:Y:S02]  /*2590*/  IMAD.MOV.U32 R12, RZ, RZ, R108 ;  /* 0x000000ffff0c7224 */ /* 0x000fe400078e006c */
[C---:B------:R-:W-:Y:S02]  /*25a0*/  IMAD R111, R104.reuse, R113, R5 ;  /* 0x00000071686f7224 */ /* 0x040fe400078e0205 */
[----:B------:R-:W-:-:S04]  /*25b0*/  IMAD.WIDE.U32 R6, R104, R112, R12 ;  /* 0x0000007068067225 */ /* 0x000fc800078e000c */
[----:B------:R-:W-:Y:S01]  /*25c0*/  IMAD.IADD R5, R7, 0x1, R111 ;  /* 0x0000000107057824 */ /* 0x000fe200078e026f */
[----:B--2---:R-:W-:-:S04]  /*25d0*/  LEA R14, P0, R6, R114, 0x1 ;  /* 0x00000072060e7211 */ /* 0x004fc800078008ff */
[----:B------:R-:W-:-:S05]  /*25e0*/  LEA.HI.X R15, R6, R115, R5, 0x1, P0 ;  /* 0x00000073060f7211 */ /* 0x000fca00000f0c05 */
[----:B------:R0:W2:Y:S01]  /*25f0*/  @P1 LDG.E.LTC128B.U16 R5, desc[UR36][R14.64] ;  /* 0x000000240e051981 */ /* 0x0000a2000c1e1520 */
[----:B------:R-:W-:Y:S01]  /*2600*/  LEA R10, P0, R106, UR4, 0x1 ;  /* 0x000000046a0a7c11 */ /* 0x000fe2000f8008ff */
[----:B------:R-:W-:Y:S01]  /*2610*/  IMAD.WIDE.U32 R6, R104, R112, R8 ;  /* 0x0000007068067225 */ /* 0x000fe200078e0008 */
[----:B------:R-:W-:Y:S03]  /*2620*/  BSSY B1, `(.L_x_34) ;  /* 0x0000012000017945 */ /* 0x000fe60003800000 */
[----:B------:R-:W-:Y:S02]  /*2630*/  IMAD.IADD R7, R111, 0x1, R7 ;  /* 0x000000016f077824 */ /* 0x000fe400078e0207 */
[----:B------:R-:W-:Y:S01]  /*2640*/  IMAD.WIDE.U32 R20, R101, R110, R6 ;  /* 0x0000006e65147225 */ /* 0x000fe200078e0006 */
[----:B0-----:R-:W-:-:S03]  /*2650*/  SHF.L.U64.HI R15, R112, 0x3, R113 ;  /* 0x00000003700f7819 */ /* 0x001fc60000010271 */
[----:B------:R-:W-:Y:S01]  /*2660*/  IMAD.IADD R7, R107, 0x1, R21 ;  /* 0x000000016b077824 */ /* 0x000fe200078e0215 */
[----:B------:R-:W-:Y:S01]  /*2670*/  LEA R6, P4, R20, R114, 0x1 ;  /* 0x0000007214067211 */ /* 0x000fe200078808ff */
[----:B------:R-:W-:-:S03]  /*2680*/  IMAD.SHL.U32 R14, R112, 0x8, RZ ;  /* 0x00000008700e7824 */ /* 0x000fc600078e00ff */
[----:B------:R-:W-:Y:S01]  /*2690*/  LEA.HI.X R7, R20, R115, R7, 0x1, P4 ;  /* 0x0000007314077211 */ /* 0x000fe200020f0c07 */
[----:B--2---:R-:W-:-:S05]  /*26a0*/  HADD2.F32 R11, -RZ, R5.H0_H0 ;  /* 0x20000005ff0b7230 */ /* 0x004fca0000004100 */
[----:B------:R-:W-:-:S04]  /*26b0*/  FMUL R11, R11, R90 ;  /* 0x0000005a0b0b7220 */ /* 0x000fc80000400000 */
[----:B------:R-:W-:Y:S01]  /*26c0*/  FFMA R24, R24, R23, R11 ;  /* 0x0000001718187223 */ /* 0x000fe2000000000b */
[----:B------:R-:W-:Y:S02]  /*26d0*/  LEA.HI.X R11, R106, UR5, R103, 0x1, P0 ;  /* 0x000000056a0b7c11 */ /* 0x000fe400080f0c67 */
[----:B------:R-:W-:Y:S02]  /*26e0*/  ISETP.GT.AND P0, PT, R4, 0x1, PT ;  /* 0x000000010400780c */ /* 0x000fe40003f04270 */
[----:B------:R-:W-:Y:S02]  /*26f0*/  F2FP.F16.F32.PACK_AB R24, RZ, R24 ;  /* 0x00000018ff18723e */ /* 0x000fe400000000ff */
[----:B------:R-:W-:-:S03]  /*2700*/  ISETP.GT.AND P3, PT, R3, RZ, P0 ;  /* 0x000000ff0300720c */ /* 0x000fc60000764270 */
[----:B------:R0:W-:Y:S10]  /*2710*/  @P1 STG.E.U16 desc[UR36][R10.64], R24 ;  /* 0x000000180a001986 */ /* 0x0001f4000c101524 */
[----:B------:R-:W-:Y:S05]  /*2720*/  @!P3 BRA `(.L_x_35) ;  /* 0x000000000004b947 */ /* 0x000fea0003800000 */
[----:B------:R1:W5:Y:S02]  /*2730*/  LDG.E.LTC128B.U16 R5, desc[UR36][R6.64+0x2] ;  /* 0x0000022406057981 */ /* 0x000364000c1e1520 */
.L_x_35:
[----:B------:R-:W-:Y:S05]  /*2740*/  BSYNC B1 ;  /* 0x0000000000017941 */ /* 0x000fea0003800000 */
.L_x_34:
[----:B-----5:R-:W-:Y:S01]  /*2750*/  HADD2.F32 R103, -RZ, R5.H0_H0 ;  /* 0x20000005ff677230 */ /* 0x020fe20000004100 */
[----:B------:R-:W-:Y:S01]  /*2760*/  ISETP.GT.AND P2, PT, R3, 0x8, P2 ;  /* 0x000000080300780c */ /* 0x000fe20001744270 */
[----:B------:R-:W-:Y:S01]  /*2770*/  IMAD.WIDE.U32 R20, R104, R112, R14 ;  /* 0x0000007068147225 */ /* 0x000fe200078e000e */
[----:B0-----:R-:W-:-:S03]  /*2780*/  PRMT R24, R5, 0x7610, R24 ;  /* 0x0000761005187816 */ /* 0x001fc60000000018 */
[----:B------:R-:W-:Y:S01]  /*2790*/  FMUL R12, R103, R90 ;  /* 0x0000005a670c7220 */ /* 0x000fe20000400000 */
[----:B------:R-:W-:Y:S01]  /*27a0*/  IMAD.IADD R111, R111, 0x1, R21 ;  /* 0x000000016f6f7824 */ /* 0x000fe200078e0215 */
[----:B------:R-:W-:Y:S02]  /*27b0*/  IADD3 R108, P1, R108, R20, RZ ;  /* 0x000000146c6c7210 */ /* 0x000fe40007f3e0ff */
[----:B------:R-:W-:-:S03]  /*27c0*/  FFMA R12, R25, R23, R12 ;  /* 0x00000017190c7223 */ /* 0x000fc6000000000c */
[----:B------:R-:W-:Y:S01]  /*27d0*/  IMAD.X R13, R111, 0x1, R13, P1 ;  /* 0x000000016f0d7824 */ /* 0x000fe200008e060d */
[C---:B------:R-:W-:Y:S02]  /*27e0*/  LEA R14, P1, R108.reuse, R114, 0x1 ;  /* 0x000000726c0e7211 */ /* 0x040fe400078208ff */
[----:B------:R-:W-:Y:S02]  /*27f0*/  F2FP.F16.F32.PACK_AB R12, RZ, R12 ;  /* 0x0000000cff0c723e */ /* 0x000fe400000000ff */
[----:B------:R-:W-:Y:S02]  /*2800*/  LEA.HI.X R15, R108, R115, R13, 0x1, P1 ;  /* 0x000000736c0f7211 */ /* 0x000fe400008f0c0d */
[----:B------:R-:W-:-:S05]  /*2810*/  PRMT R21, R12, 0x7610, R21 ;  /* 0x000076100c157816 */ /* 0x000fca0000000015 */
[----:B------:R0:W-:Y:S04]  /*2820*/  @P3 STG.E.U16 desc[UR36][R10.64+0x2], R21 ;  /* 0x000002150a003986 */ /* 0x0001e8000c101524 */
[----:B------:R-:W2:Y:S01]  /*2830*/  @P2 LDG.E.LTC128B.U16 R24, desc[UR36][R14.64] ;  /* 0x000000240e182981 */ /* 0x000ea2000c1e1520 */
[----:B------:R-:W-:Y:S01]  /*2840*/  IADD3 R20, P1, R8, R20, RZ ;  /* 0x0000001408147210 */ /* 0x000fe20007f3e0ff */
[----:B------:R-:W-:Y:S01]  /*2850*/  BSSY B1, `(.L_x_36) ;  /* 0x0000011000017945 */ /* 0x000fe20003800000 */
[----:B------:R-:W-:Y:S02]  /*2860*/  SHF.L.U64.HI R13, R91, 0x1, R92 ;  /* 0x000000015b0d7819 */ /* 0x000fe4000001025c */
[----:B------:R-:W-:Y:S01]  /*2870*/  ISETP.GT.AND P0, PT, R3, 0x8, P0 ;  /* 0x000000080300780c */ /* 0x000fe20000704270 */
[----:B0-----:R-:W-:Y:S01]  /*2880*/  IMAD.X R21, R9, 0x1, R111, P1 ;  /* 0x0000000109157824 */ /* 0x001fe200008e066f */
[----:B------:R-:W-:Y:S01]  /*2890*/  LEA R12, P1, R91, R10, 0x1 ;  /* 0x0000000a5b0c7211 */ /* 0x000fe200078208ff */
[----:B------:R-:W-:-:S04]  /*28a0*/  IMAD.WIDE.U32 R20, R101, R110, R20 ;  /* 0x0000006e65147225 */ /* 0x000fc800078e0014 */
[----:B------:R-:W-:Y:S01]  /*28b0*/  IMAD.X R13, R13, 0x1, R11, P1 ;  /* 0x000000010d0d7824 */ /* 0x000fe200008e060b */
[----:B------:R-:W-:Y:S01]  /*28c0*/  LEA R8, P3, R20, R114, 0x1 ;  /* 0x0000007214087211 */ /* 0x000fe200078608ff */
[----:B------:R-:W-:-:S05]  /*28d0*/  IMAD.IADD R9, R107, 0x1, R21 ;  /* 0x000000016b097824 */ /* 0x000fca00078e0215 */
[----:B------:R-:W-:Y:S01]  /*28e0*/  LEA.HI.X R9, R20, R115, R9, 0x1, P3 ;  /* 0x0000007314097211 */ /* 0x000fe200018f0c09 */
[----:B--2---:R-:W-:-:S05]  /*28f0*/  HADD2.F32 R5, -RZ, R24.H0_H0 ;  /* 0x20000018ff057230 */ /* 0x004fca0000004100 */
[----:B------:R-:W-:-:S04]  /*2900*/  FMUL R5, R5, R90 ;  /* 0x0000005a05057220 */ /* 0x000fc80000400000 */
[----:B------:R-:W-:-:S05]  /*2910*/  FFMA R5, R26, R23, R5 ;  /* 0x000000171a057223 */ /* 0x000fca0000000005 */
[----:B------:R-:W-:-:S05]  /*2920*/  F2FP.F16.F32.PACK_AB R5, RZ, R5 ;  /* 0x00000005ff05723e */ /* 0x000fca00000000ff */
[----:B------:R0:W-:Y:S01]  /*2930*/  @P2 STG.E.U16 desc[UR36][R12.64], R5 ;  /* 0x000000050c002986 */ /* 0x0001e2000c101524 */
[----:B------:R-:W-:Y:S05]  /*2940*/  @!P0 BRA `(.L_x_37) ;  /* 0x0000000000048947 */ /* 0x000fea0003800000 */
[----:B------:R2:W5:Y:S02]  /*2950*/  LDG.E.LTC128B.U16 R24, desc[UR36][R8.64+0x2] ;  /* 0x0000022408187981 */ /* 0x000564000c1e1520 */
.L_x_37:
[----:B------:R-:W-:Y:S05]  /*2960*/  BSYNC B1 ;  /* 0x0000000000017941 */ /* 0x000fea0003800000 */
.L_x_36:
[----:B0----5:R-:W-:Y:S01]  /*2970*/  HADD2.F32 R5, -RZ, R24.H0_H0 ;  /* 0x20000018ff057230 */ /* 0x021fe20000004100 */
[----:B------:R-:W-:Y:S01]  /*2980*/  ISETP.GT.AND P1, PT, R4, 0x8, PT ;  /* 0x000000080400780c */ /* 0x000fe20003f24270 */
[----:B------:R-:W-:Y:S03]  /*2990*/  BSSY B1, `(.L_x_38) ;  /* 0x0000008000017945 */ /* 0x000fe60003800000 */
[----:B------:R-:W-:Y:S01]  /*29a0*/  FMUL R14, R5, R90 ;  /* 0x0000005a050e7220 */ /* 0x000fe20000400000 */
[----:B------:R-:W-:-:S03]  /*29b0*/  ISETP.GT.AND P2, PT, R3, RZ, P1 ;  /* 0x000000ff0300720c */ /* 0x000fc60000f44270 */
[----:B------:R-:W-:-:S05]  /*29c0*/  FFMA R14, R27, R23, R14 ;  /* 0x000000171b0e7223 */ /* 0x000fca000000000e */
[----:B------:R-:W-:-:S05]  /*29d0*/  F2FP.F16.F32.PACK_AB R14, RZ, R14 ;  /* 0x0000000eff0e723e */ /* 0x000fca00000000ff */
[----:B------:R0:W-:Y:S01]  /*29e0*/  @P0 STG.E.U16 desc[UR36][R12.64+0x2], R14 ;  /* 0x0000020e0c000986 */ /* 0x0001e2000c101524 */
[----:B------:R-:W-:Y:S05]  /*29f0*/  @!P2 BRA `(.L_x_39) ;  /* 0x000000000004a947 */ /* 0x000fea0003800000 */
[----:B------:R3:W5:Y:S02]  /*2a00*/  LDG.E.LTC128B.U16 R24, desc[UR36][R6.64+0x10] ;  /* 0x0000102406187981 */ /* 0x000764000c1e1520 */
.L_x_39:
[----:B------:R-:W-:Y:S05]  /*2a10*/  BSYNC B1 ;  /* 0x0000000000017941 */ /* 0x000fea0003800000 */
.L_x_38:
[----:B-----5:R-:W-:Y:S01]  /*2a20*/  HADD2.F32 R5, -RZ, R24.H0_H0 ;  /* 0x20000018ff057230 */ /* 0x020fe20000004100 */
        /* <DEDUP_REMOVED lines=9> */
.L_x_41:
[----:B------:R-:W-:Y:S05]  /*2ac0*/  BSYNC B1 ;  /* 0x0000000000017941 */ /* 0x000fea0003800000 */
.L_x_40:
[----:B----45:R-:W-:Y:S01]  /*2ad0*/  HADD2.F32 R5, -RZ, R24.H0_H0 ;  /* 0x20000018ff057230 */ /* 0x030fe20000004100 */
[----:B------:R-:W-:Y:S01]  /*2ae0*/  ISETP.GT.AND P1, PT, R3, 0x8, P1 ;  /* 0x000000080300780c */ /* 0x000fe20000f24270 */
[----:B------:R-:W-:Y:S03]  /*2af0*/  BSSY B1, `(.L_x_42) ;  /* 0x0000007000017945 */ /* 0x000fe60003800000 */
[----:B0-----:R-:W-:-:S04]  /*2b00*/  FMUL R14, R5, R90 ;  /* 0x0000005a050e7220 */ /* 0x001fc80000400000 */
[----:B------:R-:W-:-:S05]  /*2b10*/  FFMA R14, R29, R23, R14 ;  /* 0x000000171d0e7223 */ /* 0x000fca000000000e */
[----:B------:R-:W-:-:S05]  /*2b20*/  F2FP.F16.F32.PACK_AB R14, RZ, R14 ;  /* 0x0000000eff0e723e */ /* 0x000fca00000000ff */
[----:B------:R0:W-:Y:S01]  /*2b30*/  @P3 STG.E.U16 desc[UR36][R10.64+0x12], R14 ;  /* 0x0000120e0a003986 */ /* 0x0001e2000c101524 */
[----:B------:R-:W-:Y:S05]  /*2b40*/  @!P1 BRA `(.L_x_43) ;  /* 0x0000000000049947 */ /* 0x000fea0003800000 */
[----:B------:R4:W5:Y:S02]  /*2b50*/  LDG.E.LTC128B.U16 R24, desc[UR36][R8.64+0x10] ;  /* 0x0000102408187981 */ /* 0x000964000c1e1520 */
.L_x_43:
[----:B------:R-:W-:Y:S05]  /*2b60*/  BSYNC B1 ;  /* 0x0000000000017941 */ /* 0x000fea0003800000 */
.L_x_42:
[----:B-----5:R-:W-:Y:S01]  /*2b70*/  HADD2.F32 R5, -RZ, R24.H0_H0 ;  /* 0x20000018ff057230 */ /* 0x020fe20000004100 */
[----:B------:R-:W-:Y:S01]  /*2b80*/  ISETP.GT.AND P0, PT, R3, 0x8, P0 ;  /* 0x000000080300780c */ /* 0x000fe20000704270 */
[----:B------:R-:W-:Y:S03]  /*2b90*/  BSSY B1, `(.L_x_44) ;  /* 0x0000007000017945 */ /* 0x000fe60003800000 */
[----:B------:R-:W-:-:S04]  /*2ba0*/  FMUL R5, R5, R90 ;  /* 0x0000005a05057220 */ /* 0x000fc80000400000 */
[----:B------:R-:W-:-:S05]  /*2bb0*/  FFMA R5, R30, R23, R5 ;  /* 0x000000171e057223 */ /* 0x000fca0000000005 */
[----:B------:R-:W-:-:S05]  /*2bc0*/  F2FP.F16.F32.PACK_AB R5, RZ, R5 ;  /* 0x00000005ff05723e */ /* 0x000fca00000000ff */
[----:B------:R0:W-:Y:S01]  /*2bd0*/  @P1 STG.E.U16 desc[UR36][R12.64+0x10], R5 ;  /* 0x000010050c001986 */ /* 0x0001e2000c101524 */
[----:B------:R-:W-:Y:S05]  /*2be0*/  @!P0 BRA `(.L_x_45) ;  /* 0x0000000000048947 */ /* 0x000fea0003800000 */
[----:B------:R0:W5:Y:S02]  /*2bf0*/  LDG.E.LTC128B.U16 R24, desc[UR36][R8.64+0x12] ;  /* 0x0000122408187981 */ /* 0x000164000c1e1520 */
.L_x_45:
[----:B------:R-:W-:Y:S05]  /*2c00*/  BSYNC B1 ;  /* 0x0000000000017941 */ /* 0x000fea0003800000 */
.L_x_44:
        /* <DEDUP_REMOVED lines=10> */
.L_x_47:
[----:B------:R-:W-:Y:S05]  /*2cb0*/  BSYNC B1 ;  /* 0x0000000000017941 */ /* 0x000fea0003800000 */
.L_x_46:
        /* <DEDUP_REMOVED lines=10> */
.L_x_49:
[----:B------:R-:W-:Y:S05]  /*2d60*/  BSYNC B1 ;  /* 0x0000000000017941 */ /* 0x000fea0003800000 */
.L_x_48:
[----:B0----5:R-:W-:Y:S01]  /*2d70*/  HADD2.F32 R5, -RZ, R24.H0_H0 ;  /* 0x20000018ff057230 */ /* 0x021fe20000004100 */
        /* <DEDUP_REMOVED lines=8> */
.L_x_51:
[----:B------:R-:W-:Y:S05]  /*2e00*/  BSYNC B1 ;  /* 0x0000000000017941 */ /* 0x000fea0003800000 */
.L_x_50:
        /* <DEDUP_REMOVED lines=9> */
.L_x_53:
[----:B------:R-:W-:Y:S05]  /*2ea0*/  BSYNC B1 ;  /* 0x0000000000017941 */ /* 0x000fea0003800000 */
.L_x_52:
        /* <DEDUP_REMOVED lines=10> */
.L_x_55:
[----:B------:R-:W-:Y:S05]  /*2f50*/  BSYNC B1 ;  /* 0x0000000000017941 */ /* 0x000fea0003800000 */
.L_x_54:
        /* <DEDUP_REMOVED lines=10> */
.L_x_57:
[----:B------:R-:W-:Y:S05]  /*3000*/  BSYNC B1 ;  /* 0x0000000000017941 */ /* 0x000fea0003800000 */
.L_x_56:
        /* <DEDUP_REMOVED lines=9> */
.L_x_59:
[----:B------:R-:W-:Y:S05]  /*30a0*/  BSYNC B1 ;  /* 0x0000000000017941 */ /* 0x000fea0003800000 */
.L_x_58:
        /* <DEDUP_REMOVED lines=9> */
.L_x_61:
[----:B------:R-:W-:Y:S05]  /*3140*/  BSYNC B1 ;  /* 0x0000000000017941 */ /* 0x000fea0003800000 */
.L_x_60:
        /* <DEDUP_REMOVED lines=10> */
.L_x_63:
[----:B------:R-:W-:Y:S05]  /*31f0*/  BSYNC B1 ;  /* 0x0000000000017941 */ /* 0x000fea0003800000 */
.L_x_62:
        /* <DEDUP_REMOVED lines=10> */
.L_x_65:
[----:B------:R-:W-:Y:S05]  /*32a0*/  BSYNC B1 ;  /* 0x0000000000017941 */ /* 0x000fea0003800000 */
.L_x_64:
        /* <DEDUP_REMOVED lines=9> */
.L_x_67:
[----:B------:R-:W-:Y:S05]  /*3340*/  BSYNC B1 ;  /* 0x0000000000017941 */ /* 0x000fea0003800000 */
.L_x_66:
        /* <DEDUP_REMOVED lines=9> */
.L_x_69:
[----:B------:R-:W-:Y:S05]  /*33e0*/  BSYNC B1 ;  /* 0x0000000000017941 */ /* 0x000fea0003800000 */
.L_x_68:
        /* <DEDUP_REMOVED lines=10> */
.L_x_71:
[----:B------:R-:W-:Y:S05]  /*3490*/  BSYNC B1 ;  /* 0x0000000000017941 */ /* 0x000fea0003800000 */
.L_x_70:
        /* <DEDUP_REMOVED lines=10> */
.L_x_73:
[----:B------:R-:W-:Y:S05]  /*3540*/  BSYNC B1 ;  /* 0x0000000000017941 */ /* 0x000fea0003800000 */
.L_x_72:
        /* <DEDUP_REMOVED lines=9> */
.L_x_75:
[----:B------:R-:W-:Y:S05]  /*35e0*/  BSYNC B1 ;  /* 0x0000000000017941 */ /* 0x000fea0003800000 */
.L_x_74:
        /* <DEDUP_REMOVED lines=9> */
.L_x_77:
[----:B------:R-:W-:Y:S05]  /*3680*/  BSYNC B1 ;  /* 0x0000000000017941 */ /* 0x000fea0003800000 */
.L_x_76:
        /* <DEDUP_REMOVED lines=10> */
.L_x_79:
[----:B------:R-:W-:Y:S05]  /*3730*/  BSYNC B1 ;  /* 0x0000000000017941 */ /* 0x000fea0003800000 */
.L_x_78:
        /* <DEDUP_REMOVED lines=10> */
.L_x_81:
[----:B------:R-:W-:Y:S05]  /*37e0*/  BSYNC B1 ;  /* 0x0000000000017941 */ /* 0x000fea0003800000 */
.L_x_80:
        /* <DEDUP_REMOVED lines=9> */
.L_x_83:
[----:B------:R-:W-:Y:S05]  /*3880*/  BSYNC B1 ;  /* 0x0000000000017941 */ /* 0x000fea0003800000 */
.L_x_82:
        /* <DEDUP_REMOVED lines=9> */
.L_x_85:
[----:B------:R-:W-:Y:S05]  /*3920*/  BSYNC B1 ;  /* 0x0000000000017941 */ /* 0x000fea0003800000 */
.L_x_84:
        /* <DEDUP_REMOVED lines=10> */
.L_x_87:
[----:B------:R-:W-:Y:S05]  /*39d0*/  BSYNC B1 ;  /* 0x0000000000017941 */ /* 0x000fea0003800000 */
.L_x_86:
        /* <DEDUP_REMOVED lines=10> */
.L_x_89:
[----:B------:R-:W-:Y:S05]  /*3a80*/  BSYNC B1 ;  /* 0x0000000000017941 */ /* 0x000fea0003800000 */
.L_x_88:
        /* <DEDUP_REMOVED lines=9> */
.L_x_91:
[----:B------:R-:W-:Y:S05]  /*3b20*/  BSYNC B1 ;  /* 0x0000000000017941 */ /* 0x000fea0003800000 */
.L_x_90:
        /* <DEDUP_REMOVED lines=9> */
.L_x_93:
[----:B------:R-:W-:Y:S05]  /*3bc0*/  BSYNC B1 ;  /* 0x0000000000017941 */ /* 0x000fea0003800000 */
.L_x_92:
        /* <DEDUP_REMOVED lines=10> */
.L_x_95:
[----:B------:R-:W-:Y:S05]  /*3c70*/  BSYNC B1 ;  /* 0x0000000000017941 */ /* 0x000fea0003800000 */
.L_x_94:
        /* <DEDUP_REMOVED lines=10> */
.L_x_97:
[----:B------:R-:W-:Y:S05]  /*3d20*/  BSYNC B1 ;  /* 0x0000000000017941 */ /* 0x000fea0003800000 */
.L_x_96:
        /* <DEDUP_REMOVED lines=9> */
.L_x_99:
[----:B------:R-:W-:Y:S05]  /*3dc0*/  BSYNC B1 ;  /* 0x0000000000017941 */ /* 0x000fea0003800000 */
.L_x_98:
        /* <DEDUP_REMOVED lines=9> */
.L_x_101:
[----:B------:R-:W-:Y:S05]  /*3e60*/  BSYNC B1 ;  /* 0x0000000000017941 */ /* 0x000fea0003800000 */
.L_x_100:
        /* <DEDUP_REMOVED lines=10> */
.L_x_103:
[----:B------:R-:W-:Y:S05]  /*3f10*/  BSYNC B1 ;  /* 0x0000000000017941 */ /* 0x000fea0003800000 */
.L_x_102:
        /* <DEDUP_REMOVED lines=10> */
.L_x_105:
[----:B------:R-:W-:Y:S05]  /*3fc0*/  BSYNC B1 ;  /* 0x0000000000017941 */ /* 0x000fea0003800000 */
.L_x_104:
        /* <DEDUP_REMOVED lines=9> */
.L_x_107:
[----:B------:R-:W-:Y:S05]  /*4060*/  BSYNC B1 ;  /* 0x0000000000017941 */ /* 0x000fea0003800000 */
.L_x_106:
        /* <DEDUP_REMOVED lines=9> */
.L_x_109:
[----:B------:R-:W-:Y:S05]  /*4100*/  BSYNC B1 ;  /* 0x0000000000017941 */ /* 0x000fea0003800000 */
.L_x_108:
        /* <DEDUP_REMOVED lines=10> */
.L_x_111:
[----:B------:R-:W-:Y:S05]  /*41b0*/  BSYNC B1 ;  /* 0x0000000000017941 */ /* 0x000fea0003800000 */
.L_x_110:
        /* <DEDUP_REMOVED lines=10> */
.L_x_113:
[----:B------:R-:W-:Y:S05]  /*4260*/  BSYNC B1 ;  /* 0x0000000000017941 */ /* 0x000fea0003800000 */
.L_x_112:
        /* <DEDUP_REMOVED lines=9> */
.L_x_115:
[----:B------:R-:W-:Y:S05]  /*4300*/  BSYNC B1 ;  /* 0x0000000000017941 */ /* 0x000fea0003800000 */
.L_x_114:
        /* <DEDUP_REMOVED lines=9> */
.L_x_117:
[----:B------:R-:W-:Y:S05]  /*43a0*/  BSYNC B1 ;  /* 0x0000000000017941 */ /* 0x000fea0003800000 */
.L_x_116:
        /* <DEDUP_REMOVED lines=10> */
.L_x_119:
[----:B------:R-:W-:Y:S05]  /*4450*/  BSYNC B1 ;  /* 0x0000000000017941 */ /* 0x000fea0003800000 */
.L_x_118:
        /* <DEDUP_REMOVED lines=10> */
.L_x_121:
[----:B------:R-:W-:Y:S05]  /*4500*/  BSYNC B1 ;  /* 0x0000000000017941 */ /* 0x000fea0003800000 */
.L_x_120:
        /* <DEDUP_REMOVED lines=9> */
.L_x_123:
[----:B------:R-:W-:Y:S05]  /*45a0*/  BSYNC B1 ;  /* 0x0000000000017941 */ /* 0x000fea0003800000 */
.L_x_122:
        /* <DEDUP_REMOVED lines=9> */
.L_x_125:
[----:B------:R-:W-:Y:S05]  /*4640*/  BSYNC B1 ;  /* 0x0000000000017941 */ /* 0x000fea0003800000 */
.L_x_124:
        /* <DEDUP_REMOVED lines=10> */
.L_x_127:
[----:B------:R-:W-:Y:S05]  /*46f0*/  BSYNC B1 ;  /* 0x0000000000017941 */ /* 0x000fea0003800000 */
.L_x_126:
        /* <DEDUP_REMOVED lines=10> */
.L_x_129:
[----:B------:R-:W-:Y:S05]  /*47a0*/  BSYNC B1 ;  /* 0x0000000000017941 */ /* 0x000fea0003800000 */
.L_x_128:
        /* <DEDUP_REMOVED lines=9> */
.L_x_131:
[----:B------:R-:W-:Y:S05]  /*4840*/  BSYNC B1 ;  /* 0x0000000000017941 */ /* 0x000fea0003800000 */
.L_x_130:
        /* <DEDUP_REMOVED lines=9> */
.L_x_133:
[----:B------:R-:W-:Y:S05]  /*48e0*/  BSYNC B1 ;  /* 0x0000000000017941 */ /* 0x000fea0003800000 */
.L_x_132:
        /* <DEDUP_REMOVED lines=10> */
.L_x_135:
[----:B------:R-:W-:Y:S05]  /*4990*/  BSYNC B1 ;  /* 0x0000000000017941 */ /* 0x000fea0003800000 */
.L_x_134:
        /* <DEDUP_REMOVED lines=10> */
.L_x_137:
[----:B------:R-:W-:Y:S05]  /*4a40*/  BSYNC B1 ;  /* 0x0000000000017941 */ /* 0x000fea0003800000 */
.L_x_136:
        /* <DEDUP_REMOVED lines=9> */
.L_x_139:
[----:B------:R-:W-:Y:S05]  /*4ae0*/  BSYNC B1 ;  /* 0x0000000000017941 */ /* 0x000fea0003800000 */
.L_x_138:
        /* <DEDUP_REMOVED lines=9> */
.L_x_141:
[----:B------:R-:W-:Y:S05]  /*4b80*/  BSYNC B1 ;  /* 0x0000000000017941 */ /* 0x000fea0003800000 */
.L_x_140:
        /* <DEDUP_REMOVED lines=10> */
.L_x_143:
[----:B------:R-:W-:Y:S05]  /*4c30*/  BSYNC B1 ;  /* 0x0000000000017941 */ /* 0x000fea0003800000 */
.L_x_142:
        /* <DEDUP_REMOVED lines=10> */
.L_x_145:
[----:B------:R-:W-:Y:S05]  /*4ce0*/  BSYNC B1 ;  /* 0x0000000000017941 */ /* 0x000fea0003800000 */
.L_x_144:
        /* <DEDUP_REMOVED lines=9> */
.L_x_147:
[----:B------:R-:W-:Y:S05]  /*4d80*/  BSYNC B1 ;  /* 0x0000000000017941 */ /* 0x000fea0003800000 */
.L_x_146:
        /* <DEDUP_REMOVED lines=9> */
.L_x_149:
[----:B------:R-:W-:Y:S05]  /*4e20*/  BSYNC B1 ;  /* 0x0000000000017941 */ /* 0x000fea0003800000 */
.L_x_148:
        /* <DEDUP_REMOVED lines=10> */
.L_x_151:
[----:B------:R-:W-:Y:S05]  /*4ed0*/  BSYNC B1 ;  /* 0x0000000000017941 */ /* 0x000fea0003800000 */
.L_x_150:
[----:B-----5:R-:W-:Y:S01]  /*4ee0*/  HADD2.F32 R5, -RZ, R24.H0_H0 ;  /* 0x20000018ff057230 */ /* 0x020fe20000004100 */
[----:B------:R-:W-:Y:S01]  /*4ef0*/  ISETP.GT.AND P0, PT, R4, 0x79, PT ;  /* 0x000000790400780c */ /* 0x000fe20003f04270 */
[----:B------:R-:W-:Y:S01]  /*4f00*/  @P2 IMAD.MOV.U32 R4, RZ, RZ, R10 ;  /* 0x000000ffff042224 */ /* 0x000fe200078e000a */
[----:B------:R-:W-:Y:S02]  /*4f10*/  BSSY B1, `(.L_x_152) ;  /* 0x000000a000017945 */ /* 0x000fe40003800000 */
[----:B------:R-:W-:Y:S01]  /*4f20*/  FMUL R5, R5, R90 ;  /* 0x0000005a05057220 */ /* 0x000fe20000400000 */
[----:B------:R-:W-:-:S03]  /*4f30*/  ISETP.GT.AND P3, PT, R3, RZ, P0 ;  /* 0x000000ff0300720c */ /* 0x000fc60000764270 */
[----:B------:R-:W-:-:S05]  /*4f40*/  FFMA R5, R84, R23, R5 ;  /* 0x0000001754057223 */ /* 0x000fca0000000005 */
[----:B------:R-:W-:-:S04]  /*4f50*/  F2FP.F16.F32.PACK_AB R5, RZ, R5 ;  /* 0x00000005ff05723e */ /* 0x000fc800000000ff */
[----:B0-----:R-:W-:Y:S01]  /*4f60*/  PRMT R14, R5, 0x7610, R14 ;  /* 0x00007610050e7816 */ /* 0x001fe2000000000e */
[----:B------:R-:W-:-:S05]  /*4f70*/  @P2 IMAD.MOV.U32 R5, RZ, RZ, R11 ;  /* 0x000000ffff052224 */ /* 0x000fca00078e000b */
[----:B------:R0:W-:Y:S01]  /*4f80*/  @P2 STG.E.U16 desc[UR36][R4.64+0xf0], R14 ;  /* 0x0000f00e04002986 */ /* 0x0001e2000c101524 */
[----:B------:R-:W-:Y:S05]  /*4f90*/  @!P3 BRA `(.L_x_153) ;  /* 0x000000000004b947 */ /* 0x000fea0003800000 */
[----:B------:R0:W5:Y:S02]  /*4fa0*/  LDG.E.LTC128B.U16 R24, desc[UR36][R6.64+0xf2] ;  /* 0x0000f22406187981 */ /* 0x000164000c1e1520 */
.L_x_153:
[----:B------:R-:W-:Y:S05]  /*4fb0*/  BSYNC B1 ;  /* 0x0000000000017941 */ /* 0x000fea0003800000 */
.L_x_152:
        /* <DEDUP_REMOVED lines=9> */
.L_x_155:
[----:B------:R-:W-:Y:S05]  /*5050*/  BSYNC B1 ;  /* 0x0000000000017941 */ /* 0x000fea0003800000 */
.L_x_154:
[----:B-----5:R-:W-:Y:S01]  /*5060*/  HADD2.F32 R5, -RZ, R24.H0_H0 ;  /* 0x20000018ff057230 */ /* 0x020fe20000004100 */
[----:B------:R-:W-:Y:S01]  /*5070*/  ISETP.GT.AND P0, PT, R3, 0x8, P0 ;  /* 0x000000080300780c */ /* 0x000fe20000704270 */
[----:B0-----:R-:W-:Y:S01]  /*5080*/  @P1 IMAD.MOV.U32 R4, RZ, RZ, R12 ;  /* 0x000000ffff041224 */ /* 0x001fe200078e000c */
[----:B------:R-:W-:Y:S02]  /*5090*/  BSSY B1, `(.L_x_156) ;  /* 0x0000009000017945 */ /* 0x000fe40003800000 */
[----:B------:R-:W-:-:S04]  /*50a0*/  FMUL R5, R5, R90 ;  /* 0x0000005a05057220 */ /* 0x000fc80000400000 */
[----:B------:R-:W-:-:S05]  /*50b0*/  FFMA R5, R86, R23, R5 ;  /* 0x0000001756057223 */ /* 0x000fca0000000005 */
[----:B------:R-:W-:-:S04]  /*50c0*/  F2FP.F16.F32.PACK_AB R5, RZ, R5 ;  /* 0x00000005ff05723e */ /* 0x000fc800000000ff */
[----:B-1-3--:R-:W-:Y:S01]  /*50d0*/  PRMT R6, R5, 0x7610, R6 ;  /* 0x0000761005067816 */ /* 0x00afe20000000006 */
[----:B------:R-:W-:-:S05]  /*50e0*/  @P1 IMAD.MOV.U32 R5, RZ, RZ, R13 ;  /* 0x000000ffff051224 */ /* 0x000fca00078e000d */
[----:B------:R0:W-:Y:S01]  /*50f0*/  @P1 STG.E.U16 desc[UR36][R4.64+0xf0], R6 ;  /* 0x0000f00604001986 */ /* 0x0001e2000c101524 */
[----:B------:R-:W-:Y:S05]  /*5100*/  @!P0 BRA `(.L_x_157) ;  /* 0x0000000000048947 */ /* 0x000fea0003800000 */
[----:B------:R1:W5:Y:S02]  /*5110*/  LDG.E.LTC128B.U16 R24, desc[UR36][R8.64+0xf2] ;  /* 0x0000f22408187981 */ /* 0x000364000c1e1520 */
.L_x_157:
[----:B------:R-:W-:Y:S05]  /*5120*/  BSYNC B1 ;  /* 0x0000000000017941 */ /* 0x000fea0003800000 */
.L_x_156:
[----:B------:R-:W-:Y:S05]  /*5130*/  @!P0 BRA `(.L_x_158) ;  /* 0x0000001000e88947 */ /* 0x000fea0003800000 */
[----:B-----5:R-:W-:-:S05]  /*5140*/  HADD2.F32 R3, -RZ, R24.H0_H0 ;  /* 0x20000018ff037230 */ /* 0x020fca0000004100 */
[----:B0-----:R-:W-:-:S04]  /*5150*/  FMUL R4, R3, R90 ;  /* 0x0000005a03047220 */ /* 0x001fc80000400000 */
[----:B------:R-:W-:-:S05]  /*5160*/  FFMA R4, R87, R23, R4 ;  /* 0x0000001757047223 */ /* 0x000fca0000000004 */
[----:B------:R-:W-:-:S05]  /*5170*/  F2FP.F16.F32.PACK_AB R4, RZ, R4 ;  /* 0x00000004ff04723e */ /* 0x000fca00000000ff */
[----:B------:R3:W-:Y:S01]  /*5180*/  STG.E.U16 desc[UR36][R12.64+0xf2], R4 ;  /* 0x0000f2040c007986 */ /* 0x0007e2000c101524 */
[----:B------:R-:W-:Y:S05]  /*5190*/  BRA `(.L_x_158) ;  /* 0x0000001000d07947 */ /* 0x000fea0003800000 */
.L_x_33:
[----:B------:R-:W-:Y:S01]  /*51a0*/  ISETP.GT.AND P3, PT, R4, 0x1, PT ;  /* 0x000000010400780c */ /* 0x000fe20003f64270 */
[----:B------:R-:W-:Y:S01]  /*51b0*/  ULDC.64 UR4, c[0x0][0x5c0] ;  /* 0x0001700000047ab9 */ /* 0x000fe20000000a00 */
[-C--:B------:R-:W-:Y:S01]  /*51c0*/  FMUL R24, R24, R23.reuse ;  /* 0x0000001718187220 */ /* 0x080fe20000400000 */
[----:B------:R-:W-:Y:S01]  /*51d0*/  LEA R6, P4, R106, UR4, 0x1 ;  /* 0x000000046a067c11 */ /* 0x000fe2000f8808ff */
[-C--:B------:R-:W-:Y:S01]  /*51e0*/  FMUL R25, R25, R23.reuse ;  /* 0x0000001719197220 */ /* 0x080fe20000400000 */
[----:B------:R-:W-:Y:S01]  /*51f0*/  ISETP.GT.AND P0, PT, R3, RZ, P3 ;  /* 0x000000ff0300720c */ /* 0x000fe20001f04270 */
[-C--:B------:R-:W-:Y:S01]  /*5200*/  FMUL R26, R26, R23.reuse ;  /* 0x000000171a1a7220 */ /* 0x080fe20000400000 */
[----:B------:R-:W-:Y:S01]  /*5210*/  F2FP.F16.F32.PACK_AB R24, RZ, R24 ;  /* 0x00000018ff18723e */ /* 0x000fe200000000ff */
[-C--:B------:R-:W-:Y:S01]  /*5220*/  FMUL R27, R27, R23.reuse ;  /* 0x000000171b1b7220 */ /* 0x080fe20000400000 */
[----:B------:R-:W-:Y:S01]  /*5230*/  LEA.HI.X R7, R106, UR5, R103, 0x1, P4 ;  /* 0x000000056a077c11 */ /* 0x000fe2000a0f0c67 */
[----:B------:R-:W-:Y:S01]  /*5240*/  FMUL R28, R28, R23 ;  /* 0x000000171c1c7220 */ /* 0x000fe20000400000 */
[----:B------:R-:W-:Y:S01]  /*5250*/  F2FP.F16.F32.PACK_AB R25, RZ, R25 ;  /* 0x00000019ff19723e */ /* 0x000fe200000000ff */
[-C--:B------:R-:W-:Y:S01]  /*5260*/  FMUL R29, R29, R23.reuse ;  /* 0x000000171d1d7220 */ /* 0x080fe20000400000 */
[----:B------:R-:W-:Y:S01]  /*5270*/  ISETP.GT.AND P2, PT, R3, 0x8, P2 ;  /* 0x000000080300780c */ /* 0x000fe20001744270 */
[----:B------:R-:W-:Y:S01]  /*5280*/  @P1 STG.E.U16 desc[UR36][R6.64], R24 ;  /* 0x0000001806001986 */ /* 0x000fe2000c101524 */
[----:B------:R-:W-:Y:S01]  /*5290*/  ISETP.GT.AND P1, PT, R4, 0x8, PT ;  /* 0x000000080400780c */ /* 0x000fe20003f24270 */
[-C--:B------:R-:W-:Y:S01]  /*52a0*/  FMUL R30, R30, R23.reuse ;  /* 0x000000171e1e7220 */ /* 0x080fe20000400000 */
[C---:B------:R-:W-:Y:S01]  /*52b0*/  SHF.L.U64.HI R5, R91.reuse, 0x1, R92 ;  /* 0x000000015b057819 */ /* 0x040fe2000001025c */
[----:B------:R-:W-:Y:S01]  /*52c0*/  @P0 STG.E.U16 desc[UR36][R6.64+0x2], R25 ;  /* 0x0000021906000986 */ /* 0x000fe2000c101524 */
[----:B------:R-:W-:Y:S01]  /*52d0*/  LEA R8, P5, R91, R6, 0x1 ;  /* 0x000000065b087211 */ /* 0x000fe200078a08ff */
[-C--:B------:R-:W-:Y:S01]  /*52e0*/  FMUL R31, R31, R23.reuse ;  /* 0x000000171f1f7220 */ /* 0x080fe20000400000 */
[----:B------:R-:W-:Y:S01]  /*52f0*/  ISETP.GT.AND P3, PT, R3, 0x8, P3 ;  /* 0x000000080300780c */ /* 0x000fe20001f64270 */
[-C--:B------:R-:W-:Y:S01]  /*5300*/  FMUL R32, R32, R23.reuse ;  /* 0x0000001720207220 */ /* 0x080fe20000400000 */
[----:B------:R-:W-:Y:S01]  /*5310*/  ISETP.GT.AND P0, PT, R4, 0x9, PT ;  /* 0x000000090400780c */ /* 0x000fe20003f04270 */
[----:B------:R-:W-:Y:S01]  /*5320*/  IMAD.X R9, R5, 0x1, R7, P5 ;  /* 0x0000000105097824 */ /* 0x000fe200028e0607 */
[----:B------:R-:W-:Y:S01]  /*5330*/  ISETP.GT.AND P4, PT, R3, RZ, P1 ;  /* 0x000000ff0300720c */ /* 0x000fe20000f84270 */
[-C--:B------:R-:W-:Y:S01]  /*5340*/  FMUL R33, R33, R23.reuse ;  /* 0x0000001721217220 */ /* 0x080fe20000400000 */
[----:B------:R-:W-:Y:S01]  /*5350*/  F2FP.F16.F32.PACK_AB R26, RZ, R26 ;  /* 0x0000001aff1a723e */ /* 0x000fe200000000ff */
[-C--:B------:R-:W-:Y:S01]  /*5360*/  FMUL R34, R34, R23.reuse ;  /* 0x0000001722227220 */ /* 0x080fe20000400000 */
[----:B------:R-:W-:Y:S01]  /*5370*/  ISETP.GT.AND P5, PT, R3, RZ, P0 ;  /* 0x000000ff0300720c */ /* 0x000fe200007a4270 */
[----:B------:R-:W-:Y:S01]  /*5380*/  FMUL R35, R35, R23 ;  /* 0x0000001723237220 */ /* 0x000fe20000400000 */
[----:B------:R-:W-:Y:S01]  /*5390*/  F2FP.F16.F32.PACK_AB R27, RZ, R27 ;  /* 0x0000001bff1b723e */ /* 0x000fe200000000ff */
[----:B------:R-:W-:Y:S01]  /*53a0*/  @P2 STG.E.U16 desc[UR36][R8.64], R26 ;  /* 0x0000001a08002986 */ /* 0x000fe2000c101524 */
[----:B------:R-:W-:Y:S01]  /*53b0*/  F2FP.F16.F32.PACK_AB R28, RZ, R28 ;  /* 0x0000001cff1c723e */ /* 0x000fe200000000ff */
[-C--:B------:R-:W-:Y:S01]  /*53c0*/  FMUL R36, R36, R23.reuse ;  /* 0x0000001724247220 */ /* 0x080fe20000400000 */
[----:B------:R-:W-:Y:S01]  /*53d0*/  ISETP.GT.AND P2, PT, R3, 0x8, P1 ;  /* 0x000000080300780c */ /* 0x000fe20000f44270 */
[----:B------:R-:W-:Y:S01]  /*53e0*/  @P3 STG.E.U16 desc[UR36][R8.64+0x2], R27 ;  /* 0x0000021b08003986 */ /* 0x000fe2000c101524 */
[----:B------:R-:W-:Y:S01]  /*53f0*/  ISETP.GT.AND P1, PT, R4, 0x10, PT ;  /* 0x000000100400780c */ /* 0x000fe20003f24270 */
[----:B------:R-:W-:Y:S01]  /*5400*/  FMUL R37, R37, R23 ;  /* 0x0000001725257220 */ /* 0x000fe20000400000 */
[----:B------:R-:W-:Y:S01]  /*5410*/  F2FP.F16.F32.PACK_AB R29, RZ, R29 ;  /* 0x0000001dff1d723e */ /* 0x000fe200000000ff */
[----:B------:R-:W-:Y:S01]  /*5420*/  @P4 STG.E.U16 desc[UR36][R6.64+0x10], R28 ;  /* 0x0000101c06004986 */ /* 0x000fe2000c101524 */
[C---:B------:R-:W-:Y:S01]  /*5430*/  ISETP.GT.AND P3, PT, R3.reuse, 0x8, P0 ;  /* 0x000000080300780c */ /* 0x040fe20000764270 */
[-C--:B------:R-:W-:Y:S01]  /*5440*/  FMUL R38, R38, R23.reuse ;  /* 0x0000001726267220 */ /* 0x080fe20000400000 */
[----:B------:R-:W-:Y:S01]  /*5450*/  ISETP.GT.AND P0, PT, R4, 0x11, PT ;  /* 0x000000110400780c */ /* 0x000fe20003f04270 */
[----:B------:R-:W-:Y:S01]  /*5460*/  @P5 STG.E.U16 desc[UR36][R6.64+0x12], R29 ;  /* 0x0000121d06005986 */ /* 0x000fe2000c101524 */
        /* <DEDUP_REMOVED lines=161> */
[----:B------:R-:W-:Y:S01]  /*5e80*/  FMUL R87, R87, R23 ;  /* 0x0000001757577220 */ /* 0x000fe20000400000 */
[----:B------:R-:W-:-:S02]  /*5e90*/  F2FP.F16.F32.PACK_AB R62, RZ, R62 ;  /* 0x0000003eff3e723e */ /* 0x000fc400000000ff */
[C---:B------:R-:W-:Y:S02]  /*5ea0*/  ISETP.GT.AND P5, PT, R3.reuse, RZ, P0 ;  /* 0x000000ff0300720c */ /* 0x040fe400007a4270 */
[----:B------:R-:W-:Y:S01]  /*5eb0*/  F2FP.F16.F32.PACK_AB R63, RZ, R63 ;  /* 0x0000003fff3f723e */ /* 0x000fe200000000ff */
[----:B------:R-:W-:Y:S01]  /*5ec0*/  @P2 STG.E.U16 desc[UR36][R8.64+0x90], R62 ;  /* 0x0000903e08002986 */ /* 0x000fe2000c101524 */
[----:B------:R-:W-:Y:S02]  /*5ed0*/  F2FP.F16.F32.PACK_AB R64, RZ, R64 ;  /* 0x00000040ff40723e */ /* 0x000fe400000000ff */
[C---:B------:R-:W-:Y:S01]  /*5ee0*/  ISETP.GT.AND P2, PT, R3.reuse, 0x8, P1 ;  /* 0x000000080300780c */ /* 0x040fe20000f44270 */
[----:B------:R-:W-:Y:S01]  /*5ef0*/  @P3 STG.E.U16 desc[UR36][R8.64+0x92], R63 ;  /* 0x0000923f08003986 */ /* 0x000fe2000c101524 */
[----:B------:R-:W-:Y:S02]  /*5f00*/  ISETP.GT.AND P1, PT, R4, 0x58, PT ;  /* 0x000000580400780c */ /* 0x000fe40003f24270 */
[----:B------:R-:W-:Y:S01]  /*5f10*/  F2FP.F16.F32.PACK_AB R65, RZ, R65 ;  /* 0x00000041ff41723e */ /* 0x000fe200000000ff */
[----:B------:R-:W-:Y:S01]  /*5f20*/  @P4 STG.E.U16 desc[UR36][R6.64+0xa0], R64 ;  /* 0x0000a04006004986 */ /* 0x000fe2000c101524 */
[----:B------:R-:W-:-:S02]  /*5f30*/  ISETP.GT.AND P3, PT, R3, 0x8, P0 ;  /* 0x000000080300780c */ /* 0x000fc40000764270 */
[----:B------:R-:W-:Y:S01]  /*5f40*/  ISETP.GT.AND P0, PT, R4, 0x59, PT ;  /* 0x000000590400780c */ /* 0x000fe20003f04270 */
[----:B------:R-:W-:Y:S01]  /*5f50*/  @P5 STG.E.U16 desc[UR36][R6.64+0xa2], R65 ;  /* 0x0000a24106005986 */ /* 0x000fe2000c101524 */
[C---:B------:R-:W-:Y:S02]  /*5f60*/  ISETP.GT.AND P4, PT, R3.reuse, RZ, P1 ;  /* 0x000000ff0300720c */ /* 0x040fe40000f84270 */
[----:B------:R-:W-:Y:S02]  /*5f70*/  F2FP.F16.F32.PACK_AB R66, RZ, R66 ;  /* 0x00000042ff42723e */ /* 0x000fe400000000ff */
[----:B------:R-:W-:Y:S02]  /*5f80*/  ISETP.GT.AND P5, PT, R3, RZ, P0 ;  /* 0x000000ff0300720c */ /* 0x000fe400007a4270 */
[----:B------:R-:W-:Y:S01]  /*5f90*/  F2FP.F16.F32.PACK_AB R67, RZ, R67 ;  /* 0x00000043ff43723e */ /* 0x000fe200000000ff */
[----:B------:R-:W-:Y:S01]  /*5fa0*/  @P2 STG.E.U16 desc[UR36][R8.64+0xa0], R66 ;  /* 0x0000a04208002986 */ /* 0x000fe2000c101524 */
[----:B------:R-:W-:-:S02]  /*5fb0*/  F2FP.F16.F32.PACK_AB R68, RZ, R68 ;  /* 0x00000044ff44723e */ /* 0x000fc400000000ff */
[C---:B------:R-:W-:Y:S01]  /*5fc0*/  ISETP.GT.AND P2, PT, R3.reuse, 0x8, P1 ;  /* 0x000000080300780c */ /* 0x040fe20000f44270 */
[----:B------:R-:W-:Y:S01]  /*5fd0*/  @P3 STG.E.U16 desc[UR36][R8.64+0xa2], R67 ;  /* 0x0000a24308003986 */ /* 0x000fe2000c101524 */
[C---:B------:R-:W-:Y:S02]  /*5fe0*/  ISETP.GT.AND P1, PT, R4.reuse, 0x60, PT ;  /* 0x000000600400780c */ /* 0x040fe40003f24270 */
[----:B------:R-:W-:Y:S01]  /*5ff0*/  F2FP.F16.F32.PACK_AB R69, RZ, R69 ;  /* 0x00000045ff45723e */ /* 0x000fe200000000ff */
[----:B------:R-:W-:Y:S01]  /*6000*/  @P4 STG.E.U16 desc[UR36][R6.64+0xb0], R68 ;  /* 0x0000b04406004986 */ /* 0x000fe2000c101524 */
[C---:B------:R-:W-:Y:S02]  /*6010*/  ISETP.GT.AND P3, PT, R3.reuse, 0x8, P0 ;  /* 0x000000080300780c */ /* 0x040fe40000764270 */
[----:B------:R-:W-:Y:S01]  /*6020*/  ISETP.GT.AND P0, PT, R4, 0x61, PT ;  /* 0x000000610400780c */ /* 0x000fe20003f04270 */
[----:B------:R-:W-:Y:S01]  /*6030*/  @P5 STG.E.U16 desc[UR36][R6.64+0xb2], R69 ;  /* 0x0000b24506005986 */ /* 0x000fe2000c101524 */
[----:B------:R-:W-:-:S02]  /*6040*/  ISETP.GT.AND P4, PT, R3, RZ, P1 ;  /* 0x000000ff0300720c */ /* 0x000fc40000f84270 */
[C---:B------:R-:W-:Y:S02]  /*6050*/  ISETP.GT.AND P5, PT, R3.reuse, RZ, P0 ;  /* 0x000000ff0300720c */ /* 0x040fe400007a4270 */
[----:B------:R-:W-:Y:S02]  /*6060*/  F2FP.F16.F32.PACK_AB R70, RZ, R70 ;  /* 0x00000046ff46723e */ /* 0x000fe400000000ff */
[----:B------:R-:W-:Y:S02]  /*6070*/  F2FP.F16.F32.PACK_AB R71, RZ, R71 ;  /* 0x00000047ff47723e */ /* 0x000fe400000000ff */
[----:B------:R-:W-:Y:S01]  /*6080*/  F2FP.F16.F32.PACK_AB R72, RZ, R72 ;  /* 0x00000048ff48723e */ /* 0x000fe200000000ff */
[----:B------:R-:W-:Y:S01]  /*6090*/  @P2 STG.E.U16 desc[UR36][R8.64+0xb0], R70 ;  /* 0x0000b04608002986 */ /* 0x000fe2000c101524 */
[----:B------:R-:W-:Y:S02]  /*60a0*/  F2FP.F16.F32.PACK_AB R73, RZ, R73 ;  /* 0x00000049ff49723e */ /* 0x000fe400000000ff */
[C---:B------:R-:W-:Y:S01]  /*60b0*/  ISETP.GT.AND P1, PT, R3.reuse, 0x8, P1 ;  /* 0x000000080300780c */ /* 0x040fe20000f24270 */
[----:B------:R-:W-:Y:S01]  /*60c0*/  @P3 STG.E.U16 desc[UR36][R8.64+0xb2], R71 ;  /* 0x0000b24708003986 */ /* 0x000fe2000c101524 */
[----:B------:R-:W-:-:S02]  /*60d0*/  ISETP.GT.AND P2, PT, R3, 0x8, P0 ;  /* 0x000000080300780c */ /* 0x000fc40000744270 */
[C---:B------:R-:W-:Y:S01]  /*60e0*/  ISETP.GT.AND P0, PT, R4.reuse, 0x69, PT ;  /* 0x000000690400780c */ /* 0x040fe20003f04270 */
[----:B------:R-:W-:Y:S01]  /*60f0*/  @P4 STG.E.U16 desc[UR36][R6.64+0xc0], R72 ;  /* 0x0000c04806004986 */ /* 0x000fe2000c101524 */
[----:B------:R-:W-:Y:S02]  /*6100*/  ISETP.GT.AND P4, PT, R4, 0x68, PT ;  /* 0x000000680400780c */ /* 0x000fe40003f84270 */
[----:B------:R-:W-:Y:S01]  /*6110*/  F2FP.F16.F32.PACK_AB R74, RZ, R74 ;  /* 0x0000004aff4a723e */ /* 0x000fe200000000ff */
[----:B------:R-:W-:Y:S01]  /*6120*/  @P5 STG.E.U16 desc[UR36][R6.64+0xc2], R73 ;  /* 0x0000c24906005986 */ /* 0x000fe2000c101524 */
[C---:B------:R-:W-:Y:S02]  /*6130*/  ISETP.GT.AND P5, PT, R3.reuse, RZ, P4 ;  /* 0x000000ff0300720c */ /* 0x040fe400027a4270 */
[----:B------:R-:W-:Y:S01]  /*6140*/  ISETP.GT.AND P3, PT, R3, RZ, P0 ;  /* 0x000000ff0300720c */ /* 0x000fe20000764270 */
[----:B------:R-:W-:Y:S01]  /*6150*/  @P1 STG.E.U16 desc[UR36][R8.64+0xc0], R74 ;  /* 0x0000c04a08001986 */ /* 0x000fe2000c101524 */
[----:B------:R-:W-:-:S02]  /*6160*/  F2FP.F16.F32.PACK_AB R75, RZ, R75 ;  /* 0x0000004bff4b723e */ /* 0x000fc400000000ff */
[----:B------:R-:W-:Y:S02]  /*6170*/  F2FP.F16.F32.PACK_AB R76, RZ, R76 ;  /* 0x0000004cff4c723e */ /* 0x000fe400000000ff */
[C---:B------:R-:W-:Y:S01]  /*6180*/  ISETP.GT.AND P4, PT, R3.reuse, 0x8, P4 ;  /* 0x000000080300780c */ /* 0x040fe20002784270 */
[----:B------:R-:W-:Y:S01]  /*6190*/  @P2 STG.E.U16 desc[UR36][R8.64+0xc2], R75 ;  /* 0x0000c24b08002986 */ /* 0x000fe2000c101524 */
[----:B------:R-:W-:Y:S02]  /*61a0*/  F2FP.F16.F32.PACK_AB R77, RZ, R77 ;  /* 0x0000004dff4d723e */ /* 0x000fe400000000ff */
[C---:B------:R-:W-:Y:S01]  /*61b0*/  ISETP.GT.AND P2, PT, R4.reuse, 0x71, PT ;  /* 0x000000710400780c */ /* 0x040fe20003f44270 */
[----:B------:R-:W-:Y:S01]  /*61c0*/  @P5 STG.E.U16 desc[UR36][R6.64+0xd0], R76 ;  /* 0x0000d04c06005986 */ /* 0x000fe2000c101524 */
[----:B------:R-:W-:Y:S02]  /*61d0*/  ISETP.GT.AND P5, PT, R3, 0x8, P0 ;  /* 0x000000080300780c */ /* 0x000fe400007a4270 */
[C---:B------:R-:W-:Y:S01]  /*61e0*/  ISETP.GT.AND P1, PT, R4.reuse, 0x78, PT ;  /* 0x000000780400780c */ /* 0x040fe20003f24270 */
[----:B------:R-:W-:Y:S01]  /*61f0*/  @P3 STG.E.U16 desc[UR36][R6.64+0xd2], R77 ;  /* 0x0000d24d06003986 */ /* 0x000fe2000c101524 */
[----:B------:R-:W-:-:S02]  /*6200*/  ISETP.GT.AND P3, PT, R4, 0x70, PT ;  /* 0x000000700400780c */ /* 0x000fc40003f64270 */
[----:B------:R-:W-:Y:S01]  /*6210*/  ISETP.GT.AND P0, PT, R4, 0x79, PT ;  /* 0x000000790400780c */ /* 0x000fe20003f04270 */
[----:B------:R-:W-:Y:S01]  /*6220*/  @P4 IMAD.MOV.U32 R4, RZ, RZ, R8 ;  /* 0x000000ffff044224 */ /* 0x000fe200078e0008 */
[----:B------:R-:W-:Y:S01]  /*6230*/  F2FP.F16.F32.PACK_AB R78, RZ, R78 ;  /* 0x0000004eff4e723e */ /* 0x000fe200000000ff */
[----:B------:R-:W-:Y:S01]  /*6240*/  @P4 IMAD.MOV.U32 R5, RZ, RZ, R9 ;  /* 0x000000ffff054224 */ /* 0x000fe200078e0009 */
[----:B------:R-:W-:Y:S02]  /*6250*/  F2FP.F16.F32.PACK_AB R79, RZ, R79 ;  /* 0x0000004fff4f723e */ /* 0x000fe400000000ff */
[----:B------:R-:W-:Y:S02]  /*6260*/  F2FP.F16.F32.PACK_AB R80, RZ, R80 ;  /* 0x00000050ff50723e */ /* 0x000fe400000000ff */
[----:B------:R0:W-:Y:S01]  /*6270*/  @P4 STG.E.U16 desc[UR36][R4.64+0xd0], R78 ;  /* 0x0000d04e04004986 */ /* 0x0001e2000c101524 */
[----:B------:R-:W-:Y:S02]  /*6280*/  ISETP.GT.AND P4, PT, R3, RZ, P2 ;  /* 0x000000ff0300720c */ /* 0x000fe40001784270 */
[----:B------:R-:W-:-:S02]  /*6290*/  F2FP.F16.F32.PACK_AB R81, RZ, R81 ;  /* 0x00000051ff51723e */ /* 0x000fc400000000ff */
[----:B------:R-:W-:Y:S02]  /*62a0*/  ISETP.GT.AND P2, PT, R3, 0x8, P2 ;  /* 0x000000080300780c */ /* 0x000fe40001744270 */
[----:B------:R-:W-:Y:S02]  /*62b0*/  F2FP.F16.F32.PACK_AB R82, RZ, R82 ;  /* 0x00000052ff52723e */ /* 0x000fe400000000ff */
[----:B------:R-:W-:Y:S02]  /*62c0*/  F2FP.F16.F32.PACK_AB R83, RZ, R83 ;  /* 0x00000053ff53723e */ /* 0x000fe400000000ff */
[----:B------:R-:W-:Y:S01]  /*62d0*/  F2FP.F16.F32.PACK_AB R84, RZ, R84 ;  /* 0x00000054ff54723e */ /* 0x000fe200000000ff */
[----:B0-----:R-:W-:Y:S01]  /*62e0*/  @P5 IMAD.MOV.U32 R4, RZ, RZ, R8 ;  /* 0x000000ffff045224 */ /* 0x001fe200078e0008 */
[----:B------:R-:W-:Y:S01]  /*62f0*/  F2FP.F16.F32.PACK_AB R85, RZ, R85 ;  /* 0x00000055ff55723e */ /* 0x000fe200000000ff */
[----:B------:R-:W-:Y:S01]  /*6300*/  @P5 IMAD.MOV.U32 R5, RZ, RZ, R9 ;  /* 0x000000ffff055224 */ /* 0x000fe200078e0009 */
[----:B------:R-:W-:-:S02]  /*6310*/  F2FP.F16.F32.PACK_AB R86, RZ, R86 ;  /* 0x00000056ff56723e */ /* 0x000fc400000000ff */
[----:B------:R-:W-:Y:S02]  /*6320*/  F2FP.F16.F32.PACK_AB R87, RZ, R87 ;  /* 0x00000057ff57723e */ /* 0x000fe400000000ff */
[----:B------:R0:W-:Y:S01]  /*6330*/  @P5 STG.E.U16 desc[UR36][R4.64+0xd2], R79 ;  /* 0x0000d24f04005986 */ /* 0x0001e2000c101524 */
[C---:B------:R-:W-:Y:S02]  /*6340*/  ISETP.GT.AND P5, PT, R3.reuse, RZ, P3 ;  /* 0x000000ff0300720c */ /* 0x040fe40001fa4270 */
[----:B------:R-:W-:-:S11]  /*6350*/  ISETP.GT.AND P3, PT, R3, 0x8, P3 ;  /* 0x000000080300780c */ /* 0x000fd60001f64270 */
[----:B0-----:R-:W-:Y:S02]  /*6360*/  @P5 IMAD.MOV.U32 R4, RZ, RZ, R6 ;  /* 0x000000ffff045224 */ /* 0x001fe400078e0006 */
[----:B------:R-:W-:-:S05]  /*6370*/  @P5 IMAD.MOV.U32 R5, RZ, RZ, R7 ;  /* 0x000000ffff055224 */ /* 0x000fca00078e0007 */
[----:B------:R0:W-:Y:S01]  /*6380*/  @P5 STG.E.U16 desc[UR36][R4.64+0xe0], R80 ;  /* 0x0000e05004005986 */ /* 0x0001e2000c101524 */
[C---:B------:R-:W-:Y:S02]  /*6390*/  ISETP.GT.AND P5, PT, R3.reuse, RZ, P0 ;  /* 0x000000ff0300720c */ /* 0x040fe400007a4270 */
[----:B------:R-:W-:Y:S01]  /*63a0*/  ISETP.GT.AND P0, PT, R3, 0x8, P0 ;  /* 0x000000080300780c */ /* 0x000fe20000704270 */
[----:B0-----:R-:W-:Y:S02]  /*63b0*/  @P4 IMAD.MOV.U32 R4, RZ, RZ, R6 ;  /* 0x000000ffff044224 */ /* 0x001fe400078e0006 */
[----:B------:R-:W-:-:S05]  /*63c0*/  @P4 IMAD.MOV.U32 R5, RZ, RZ, R7 ;  /* 0x000000ffff054224 */ /* 0x000fca00078e0007 */
[----:B------:R0:W-:Y:S01]  /*63d0*/  @P4 STG.E.U16 desc[UR36][R4.64+0xe2], R81 ;  /* 0x0000e25104004986 */ /* 0x0001e2000c101524 */
[C---:B------:R-:W-:Y:S02]  /*63e0*/  ISETP.GT.AND P4, PT, R3.reuse, RZ, P1 ;  /* 0x000000ff0300720c */ /* 0x040fe40000f84270 */
[----:B------:R-:W-:Y:S01]  /*63f0*/  ISETP.GT.AND P1, PT, R3, 0x8, P1 ;  /* 0x000000080300780c */ /* 0x000fe20000f24270 */
[----:B0-----:R-:W-:Y:S02]  /*6400*/  @P3 IMAD.MOV.U32 R4, RZ, RZ, R8 ;  /* 0x000000ffff043224 */ /* 0x001fe400078e0008 */
[----:B------:R-:W-:-:S05]  /*6410*/  @P3 IMAD.MOV.U32 R5, RZ, RZ, R9 ;  /* 0x000000ffff053224 */ /* 0x000fca00078e0009 */
[----:B------:R0:W-:Y:S02]  /*6420*/  @P3 STG.E.U16 desc[UR36][R4.64+0xe0], R82 ;  /* 0x0000e05204003986 */ /* 0x0001e4000c101524 */
[----:B0-----:R-:W-:Y:S02]  /*6430*/  @P2 IMAD.MOV.U32 R4, RZ, RZ, R8 ;  /* 0x000000ffff042224 */ /* 0x001fe400078e0008 */
[----:B------:R-:W-:-:S05]  /*6440*/  @P2 IMAD.MOV.U32 R5, RZ, RZ, R9 ;  /* 0x000000ffff052224 */ /* 0x000fca00078e0009 */
[----:B------:R0:W-:Y:S02]  /*6450*/  @P2 STG.E.U16 desc[UR36][R4.64+0xe2], R83 ;  /* 0x0000e25304002986 */ /* 0x0001e4000c101524 */
[----:B0-----:R-:W-:Y:S02]  /*6460*/  @P4 IMAD.MOV.U32 R4, RZ, RZ, R6 ;  /* 0x000000ffff044224 */ /* 0x001fe400078e0006 */
[----:B------:R-:W-:-:S05]  /*6470*/  @P4 IMAD.MOV.U32 R5, RZ, RZ, R7 ;  /* 0x000000ffff054224 */ /* 0x000fca00078e0007 */
[----:B------:R0:W-:Y:S04]  /*6480*/  @P4 STG.E.U16 desc[UR36][R4.64+0xf0], R84 ;  /* 0x0000f05404004986 */ /* 0x0001e8000c101524 */
[----:B------:R1:W-:Y:S01]  /*6490*/  @P5 STG.E.U16 desc[UR36][R6.64+0xf2], R85 ;  /* 0x0000f25506005986 */ /* 0x0003e2000c101524 */
[----:B0-----:R-:W-:Y:S02]  /*64a0*/  @P1 IMAD.MOV.U32 R4, RZ, RZ, R8 ;  /* 0x000000ffff041224 */ /* 0x001fe400078e0008 */
[----:B------:R-:W-:-:S05]  /*64b0*/  @P1 IMAD.MOV.U32 R5, RZ, RZ, R9 ;  /* 0x000000ffff051224 */ /* 0x000fca00078e0009 */
[----:B------:R1:W-:Y:S04]  /*64c0*/  @P1 STG.E.U16 desc[UR36][R4.64+0xf0], R86 ;  /* 0x0000f05604001986 */ /* 0x0003e8000c101524 */
[----:B------:R1:W-:Y:S02]  /*64d0*/  @P0 STG.E.U16 desc[UR36][R8.64+0xf2], R87 ;  /* 0x0000f25708000986 */ /* 0x0003e4000c101524 */
.L_x_158:
[----:B------:R-:W-:Y:S05]  /*64e0*/  BSYNC B0 ;  /* 0x0000000000007941 */ /* 0x000fea0003800000 */
.L_x_32:
[----:B------:R-:W-:Y:S01]  /*64f0*/  IADD3 R16, P0, R16, UR38, RZ ;  /* 0x0000002610107c10 */ /* 0x000fe2000ff1e0ff */
[----:B------:R-:W-:Y:S01]  /*6500*/  ULDC.64 UR4, c[0x0][0x650] ;  /* 0x0001940000047ab9 */ /* 0x000fe20000000a00 */
[----:B------:R-:W-:Y:S01]  /*6510*/  PRMT R3, RZ, 0x7610, R3 ;  /* 0x00007610ff037816 */ /* 0x000fe20000000003 */
[----:B------:R-:W-:Y:S01]  /*6520*/  IMAD.MOV.U32 R100, RZ, RZ, -0x1 ;  /* 0xffffffffff647424 */ /* 0x000fe200078e00ff */
[----:B------:R-:W-:Y:S01]  /*6530*/  IADD3.X R17, R17, UR41, RZ, P0, !PT ;  /* 0x0000002911117c10 */ /* 0x000fe200087fe4ff */
[----:B------:R-:W-:Y:S01]  /*6540*/  IMAD.MOV.U32 R101, RZ, RZ, -0x1 ;  /* 0xffffffffff657424 */ /* 0x000fe200078e00ff */
[----:B------:R-:W-:-:S04]  /*6550*/  ISETP.GE.U32.AND P0, PT, R16, UR4, PT ;  /* 0x0000000410007c0c */ /* 0x000fc8000bf06070 */
[----:B------:R-:W-:-:S13]  /*6560*/  ISETP.GE.U32.AND.EX P0, PT, R17, UR5, PT, P0 ;  /* 0x0000000511007c0c */ /* 0x000fda000bf06100 */
[----:B------:R-:W-:Y:S05]  /*6570*/  @P0 BRA `(.L_x_159) ;  /* 0x00000004004c0947 */ /* 0x000fea0003800000 */
[----:B------:R-:W0:Y:S01]  /*6580*/  LDC.64 R10, c[0x0][0x628] ;  /* 0x00018a00ff0a7b82 */ /* 0x000e220000000a00 */
[----:B---3--:R-:W3:Y:S01]  /*6590*/  S2R R12, SR_CTAID.X ;  /* 0x00000000000c7919 */ /* 0x008ee20000002500 */
[----:B-12-4-:R-:W-:Y:S02]  /*65a0*/  IMAD.MOV.U32 R8, RZ, RZ, R16 ;  /* 0x000000ffff087224 */ /* 0x016fe400078e0010 */
[----:B------:R-:W-:Y:S01]  /*65b0*/  IMAD.MOV.U32 R9, RZ, RZ, R17 ;  /* 0x000000ffff097224 */ /* 0x000fe200078e0011 */
[----:B------:R-:W1:Y:S03]  /*65c0*/  S2R R20, SR_CTAID.Y ;  /* 0x0000000000147919 */ /* 0x000e660000002600 */
[----:B------:R-:W2:Y:S08]  /*65d0*/  LDC R0, c[0x0][0x630] ;  /* 0x00018c00ff007b82 */ /* 0x000eb00000000800 */
[----:B------:R-:W4:Y:S01]  /*65e0*/  LDC.64 R14, c[0x0][0x620] ;  /* 0x00018800ff0e7b82 */ /* 0x000f220000000a00 */
[----:B0-----:R-:W-:-:S04]  /*65f0*/  ISETP.NE.U32.AND P0, PT, R10, RZ, PT ;  /* 0x000000ff0a00720c */ /* 0x001fc80003f05070 */
[----:B------:R-:W-:-:S13]  /*6600*/  ISETP.NE.AND.EX P0, PT, R11, RZ, PT, P0 ;  /* 0x000000ff0b00720c */ /* 0x000fda0003f05300 */
[----:B-1234-:R-:W-:Y:S05]  /*6610*/  @!P0 BRA `(.L_x_160) ;  /* 0x0000000000288947 */ /* 0x01efea0003800000 */
        /* <DEDUP_REMOVED lines=10> */
.L_x_160:
[-CC-:B------:R-:W-:Y:S01]  /*66c0*/  SHF.R.U64 R101, R8, R0.reuse, R9.reuse ;  /* 0x0000000008657219 */ /* 0x180fe20000001209 */
[----:B------:R-:W0:Y:S01]  /*66d0*/  LDC.64 R26, c[0x0][0x640] ;  /* 0x00019000ff1a7b82 */ /* 0x000e220000000a00 */
[----:B------:R-:W-:Y:S01]  /*66e0*/  SHF.R.U32.HI R0, RZ, R0, R9 ;  /* 0x00000000ff007219 */ /* 0x000fe20000011609 */
[----:B------:R-:W-:Y:S01]  /*66f0*/  ULDC UR4, c[0x0][0x150] ;  /* 0x0000540000047ab9 */ /* 0x000fe20000000800 */
[----:B------:R-:W-:Y:S02]  /*6700*/  IADD3 R3, P0, RZ, -R101, RZ ;  /* 0x80000065ff037210 */ /* 0x000fe40007f1e0ff */
[----:B------:R-:W-:-:S03]  /*6710*/  I2FP.F32.U32 R7, R12 ;  /* 0x0000000c00077245 */ /* 0x000fc60000201000 */
[----:B------:R-:W1:Y:S01]  /*6720*/  LDC R6, c[0x0][0x618] ;  /* 0x00018600ff067b82 */ /* 0x000e620000000800 */
[----:B------:R-:W-:Y:S02]  /*6730*/  IMAD.X R5, RZ, RZ, ~R0, P0 ;  /* 0x000000ffff057224 */ /* 0x000fe400000e0e00 */
[----:B------:R-:W-:Y:S01]  /*6740*/  FMUL R7, R7, UR4 ;  /* 0x0000000407077c20 */ /* 0x000fe20008400000 */
[----:B------:R-:W-:Y:S01]  /*6750*/  ULDC UR4, c[0x0][0x154] ;  /* 0x0000550000047ab9 */ /* 0x000fe20000000800 */
[-C--:B------:R-:W-:Y:S02]  /*6760*/  IMAD R0, R5, R14.reuse, RZ ;  /* 0x0000000e05007224 */ /* 0x080fe400078e02ff */
[C---:B------:R-:W-:Y:S01]  /*6770*/  IMAD.WIDE.U32 R4, R3.reuse, R14, R16 ;  /* 0x0000000e03047225 */ /* 0x040fe200078e0010 */
[----:B------:R-:W2:Y:S01]  /*6780*/  LDC R8, c[0x0][0x608] ;  /* 0x00018200ff087b82 */ /* 0x000ea20000000800 */
[----:B------:R-:W3:Y:S02]  /*6790*/  F2I.U32.TRUNC.NTZ R7, R7 ;  /* 0x0000000700077305 */ /* 0x000ee4000020f000 */
[----:B------:R-:W-:Y:S01]  /*67a0*/  IMAD R3, R3, R15, R0 ;  /* 0x0000000f03037224 */ /* 0x000fe200078e0200 */
[----:B------:R-:W-:-:S03]  /*67b0*/  I2FP.F32.U32 R0, R20 ;  /* 0x0000001400007245 */ /* 0x000fc60000201000 */
[----:B------:R-:W-:Y:S01]  /*67c0*/  IMAD.IADD R3, R5, 0x1, R3 ;  /* 0x0000000105037824 */ /* 0x000fe200078e0203 */
[----:B------:R-:W4:Y:S01]  /*67d0*/  LDC R11, c[0x0][0x658] ;  /* 0x00019600ff0b7b82 */ /* 0x000f220000000800 */
[----:B0-----:R-:W-:-:S04]  /*67e0*/  ISETP.NE.U32.AND P0, PT, R26, RZ, PT ;  /* 0x000000ff1a00720c */ /* 0x001fc80003f05070 */
[----:B------:R-:W-:-:S03]  /*67f0*/  ISETP.NE.AND.EX P0, PT, R27, RZ, PT, P0 ;  /* 0x000000ff1b00720c */ /* 0x000fc60003f05300 */
[----:B------:R-:W0:Y:S01]  /*6800*/  LDC R9, c[0x0][0x144] ;  /* 0x00005100ff097b82 */ /* 0x000e220000000800 */
[-C--:B-1----:R-:W-:Y:S01]  /*6810*/  SHF.R.U64 R10, R4, R6.reuse, R3 ;  /* 0x00000006040a7219 */ /* 0x082fe20000001203 */
[----:B---3--:R-:W-:Y:S01]  /*6820*/  IMAD.MOV R7, RZ, RZ, -R7 ;  /* 0x000000ffff077224 */ /* 0x008fe200078e0a07 */
[----:B------:R-:W-:Y:S01]  /*6830*/  SHF.R.U32.HI R3, RZ, R6, R3 ;  /* 0x00000006ff037219 */ /* 0x000fe20000011603 */
[----:B------:R-:W-:-:S04]  /*6840*/  FMUL R6, R0, UR4 ;  /* 0x0000000400067c20 */ /* 0x000fc80008400000 */
[----:B------:R-:W1:Y:S01]  /*6850*/  LDC R21, c[0x0][0x148] ;  /* 0x00005200ff157b82 */ /* 0x000e620000000800 */
[----:B------:R3:W0:Y:S01]  /*6860*/  F2I.U32.TRUNC.NTZ R14, R6 ;  /* 0x00000006000e7305 */ /* 0x000622000020f000 */
[-CC-:B--2---:R-:W-:Y:S02]  /*6870*/  SHF.R.U64 R13, R10, R8.reuse, R3.reuse ;  /* 0x000000080a0d7219 */ /* 0x184fe40000001203 */
[----:B------:R-:W-:-:S04]  /*6880*/  SHF.R.U32.HI R0, RZ, R8, R3 ;  /* 0x00000008ff007219 */ /* 0x000fc80000011603 */
[----:B-----5:R-:W2:Y:S01]  /*6890*/  LDC R24, c[0x0][0x648] ;  /* 0x00019200ff187b82 */ /* 0x020ea20000000800 */
[-CC-:B----4-:R-:W-:Y:S02]  /*68a0*/  SHF.R.U64 R15, R13, R11.reuse, R0.reuse ;  /* 0x0000000b0d0f7219 */ /* 0x190fe40000001200 */
[----:B------:R-:W-:-:S03]  /*68b0*/  SHF.R.U32.HI R5, RZ, R11, R0 ;  /* 0x0000000bff057219 */ /* 0x000fc60000011600 */
[----:B------:R-:W-:Y:S02]  /*68c0*/  IMAD.MOV.U32 R4, RZ, RZ, R15 ;  /* 0x000000ffff047224 */ /* 0x000fe400078e000f */
[----:B------:R-:W4:Y:S01]  /*68d0*/  LDC R28, c[0x0][0x638] ;  /* 0x00018e00ff1c7b82 */ /* 0x000f220000000800 */
[----:B0-----:R-:W-:-:S07]  /*68e0*/  IMAD R25, R9, R7, R12 ;  /* 0x0000000709197224 */ /* 0x001fce00078e020c */
[----:B------:R-:W0:Y:S08]  /*68f0*/  LDC R29, c[0x0][0x610] ;  /* 0x00018400ff1d7b82 */ /* 0x000e300000000800 */
[----:B------:R-:W0:Y:S01]  /*6900*/  LDC R30, c[0x0][0x600] ;  /* 0x00018000ff1e7b82 */ /* 0x000e220000000800 */
[----:B-123--:R-:W-:Y:S05]  /*6910*/  @!P0 BRA `(.L_x_161) ;  /* 0x0000000000288947 */ /* 0x00efea0003800000 */
[----:B------:R-:W1:Y:S02]  /*6920*/  LDC R0, c[0x0][0x64c] ;  /* 0x00019300ff007b82 */ /* 0x000e640000000800 */
[----:B-1----:R-:W-:-:S05]  /*6930*/  IADD3 R3, P0, R15, R0, RZ ;  /* 0x000000000f037210 */ /* 0x002fca0007f1e0ff */
        /* <DEDUP_REMOVED lines=8> */
.L_x_161:
[----:B------:R-:W-:Y:S01]  /*69c0*/  ISETP.NE.AND P0, PT, R2, 0x1, PT ;  /* 0x000000010200780c */ /* 0x000fe20003f05270 */
[----:B------:R-:W-:Y:S01]  /*69d0*/  IMAD.MOV R14, RZ, RZ, -R14 ;  /* 0x000000ffff0e7224 */ /* 0x000fe200078e0a0e */
[----:B------:R-:W-:Y:S02]  /*69e0*/  SHF.R.U64 R3, R4, R24, R5 ;  /* 0x0000001804037219 */ /* 0x000fe40000001205 */
[----:B------:R-:W-:Y:S02]  /*69f0*/  LOP3.LUT R0, R13, R98, RZ, 0xc0, !PT ;  /* 0x000000620d007212 */ /* 0x000fe400078ec0ff */
[----:B------:R-:W-:Y:S01]  /*6a00*/  LOP3.LUT R10, R10, R97, RZ, 0xc0, !PT ;  /* 0x000000610a0a7212 */ /* 0x000fe200078ec0ff */
[----:B------:R-:W-:Y:S02]  /*6a10*/  IMAD.MOV R4, RZ, RZ, -R3 ;  /* 0x000000ffff047224 */ /* 0x000fe400078e0a03 */
[----:B------:R-:W-:Y:S02]  /*6a20*/  IMAD R0, R93, R3, R0 ;  /* 0x000000035d007224 */ /* 0x000fe400078e0200 */
[----:B----4-:R-:W-:-:S02]  /*6a30*/  IMAD R3, R4, R28, R15 ;  /* 0x0000001c04037224 */ /* 0x010fc400078e020f */
[----:B------:R-:W-:Y:S02]  /*6a40*/  @P0 IMAD R25, R21, R14, R20 ;  /* 0x0000000e15190224 */ /* 0x000fe400078e0214 */
[----:B0-----:R-:W-:Y:S02]  /*6a50*/  IMAD R5, R3, R30, R10 ;  /* 0x0000001e03057224 */ /* 0x001fe400078e020a */
[----:B------:R-:W-:Y:S02]  /*6a60*/  IMAD R0, R0, R29, R25 ;  /* 0x0000001d00007224 */ /* 0x000fe400078e0219 */
[----:B------:R-:W-:-:S03]  /*6a70*/  IMAD.MOV.U32 R4, RZ, RZ, 0x1 ;  /* 0x00000001ff047424 */ /* 0x000fc600078e00ff */
[----:B------:R-:W-:Y:S02]  /*6a80*/  SEL R100, R5, R0, !P0 ;  /* 0x0000000005647207 */ /* 0x000fe40004000000 */
[----:B------:R-:W-:Y:S02]  /*6a90*/  PRMT R3, R4, 0x7610, R3 ;  /* 0x0000761004037816 */ /* 0x000fe40000000003 */
[----:B------:R-:W-:-:S07]  /*6aa0*/  SEL R0, R0, R5, !P0 ;  /* 0x0000000500007207 */ /* 0x000fce0004000000 */
.L_x_159:
[----:B------:R-:W-:Y:S01]  /*6ab0*/  UIADD3 UR42, UR43, UR42, URZ ;  /* 0x0000002a2b2a7290 */ /* 0x000fe2000fffe03f */
[----:B------:R-:W-:Y:S01]  /*6ac0*/  LOP3.LUT P0, RZ, R3, 0xff, RZ, 0xc0, !PT ;  /* 0x000000ff03ff7812 */ /* 0x000fe2000780c0ff */
[----:B------:R-:W-:Y:S02]  /*6ad0*/  IMAD.MOV.U32 R103, RZ, RZ, R0 ;  /* 0x000000ffff677224 */ /* 0x000fe400078e0000 */
[----:B------:R-:W-:Y:S02]  /*6ae0*/  USHF.R.U32.HI UR4, URZ, 0x2, UR42 ;  /* 0x000000023f047899 */ /* 0x000fe4000801162a */
[----:B------:R-:W-:Y:S02]  /*6af0*/  UISETP.GT.U32.AND UP1, UPT, UR42, 0x3, UPT ;  /* 0x000000032a00788c */ /* 0x000fe4000bf24070 */
[----:B------:R-:W-:Y:S02]  /*6b00*/  ULOP3.LUT UR4, UR4, 0x1, URZ, 0xc0, !UPT ;  /* 0x0000000104047892 */ /* 0x000fe4000f8ec03f */
[----:B------:R-:W-:-:S02]  /*6b10*/  UISETP.LT.U32.AND UP1, UPT, UR43, 0x4, UP1 ;  /* 0x000000042b00788c */ /* 0x000fc40008f21070 */
[----:B------:R-:W-:Y:S02]  /*6b20*/  UISETP.NE.U32.AND UP0, UPT, UR4, 0x1, UPT ;  /* 0x000000010400788c */ /* 0x000fe4000bf05070 */
[----:B------:R-:W-:Y:S02]  /*6b30*/  USEL UR5, URZ, 0x1, !UP1 ;  /* 0x000000013f057887 */ /* 0x000fe4000c800000 */
[----:B------:R-:W-:Y:S02]  /*6b40*/  UISETP.GT.U32.AND UP0, UPT, UR43, 0x3, !UP0 ;  /* 0x000000032b00788c */ /* 0x000fe4000c704070 */
[----:B------:R-:W-:Y:S02]  /*6b50*/  ULOP3.LUT UR42, UR42, 0x3, URZ, 0xc0, !UPT ;  /* 0x000000032a2a7892 */ /* 0x000fe4000f8ec03f */
[----:B------:R-:W-:-:S04]  /*6b60*/  USEL UR4, URZ, 0x1, !UP0 ;  /* 0x000000013f047887 */ /* 0x000fc8000c000000 */
[----:B------:R-:W-:Y:S01]  /*6b70*/  ULOP3.LUT UR40, UR4, UR40, UR5, 0x96, !UPT ;  /* 0x0000002804287292 */ /* 0x000fe2000f8e9605 */
[----:B------:R-:W-:Y:S11]  /*6b80*/  @P0 BRA `(.L_x_162) ;  /* 0xffffffa8003c0947 */ /* 0x000ff6000383ffff */
[----:B------:R-:W-:Y:S05]  /*6b90*/  EXIT ;  /* 0x000000000000794d */ /* 0x000fea0003800000 */
.L_x_7:
        /* <DEDUP_REMOVED lines=26> */
.L_x_164:
[----:B------:R-:W0:Y:S01]  /*6d40*/  LDC.64 R28, c[0x0][0x640] ;  /* 0x00019000ff1c7b82 */ /* 0x000e220000000a00 */
[-CC-:B------:R-:W-:Y:S01]  /*6d50*/  SHF.R.U64 R21, R14, R6.reuse, R15.reuse ;  /* 0x000000060e157219 */ /* 0x180fe2000000120f */
[----:B------:R-:W-:Y:S01]  /*6d60*/  IMAD.MOV.U32 R30, RZ, RZ, 0x1 ;  /* 0x00000001ff1e7424 */ /* 0x000fe200078e00ff */
[----:B------:R-:W-:Y:S02]  /*6d70*/  SHF.R.U32.HI R6, RZ, R6, R15 ;  /* 0x00000006ff067219 */ /* 0x000fe4000001160f */
[----:B------:R-:W-:-:S03]  /*6d80*/  IADD3 R13, P0, RZ, -R21, RZ ;  /* 0x80000015ff0d7210 */ /* 0x000fc60007f1e0ff */
[----:B------:R-:W1:Y:S02]  /*6d90*/  LDC R12, c[0x0][0x618] ;  /* 0x00018600ff0c7b82 */ /* 0x000e640000000800 */
[----:B------:R-:W-:-:S04]  /*6da0*/  IMAD.X R9, RZ, RZ, ~R6, P0 ;  /* 0x000000ffff097224 */ /* 0x000fc800000e0e06 */
[-C--:B------:R-:W-:Y:S02]  /*6db0*/  IMAD R6, R9, R24.reuse, RZ ;  /* 0x0000001809067224 */ /* 0x080fe400078e02ff */
[----:B------:R-:W2:Y:S01]  /*6dc0*/  LDC R14, c[0x0][0x608] ;  /* 0x00018200ff0e7b82 */ /* 0x000ea20000000800 */
[----:B------:R-:W-:-:S04]  /*6dd0*/  IMAD.WIDE.U32 R8, R13, R24, R16 ;  /* 0x000000180d087225 */ /* 0x000fc800078e0010 */
[----:B------:R-:W-:-:S03]  /*6de0*/  IMAD R13, R13, R25, R6 ;  /* 0x000000190d0d7224 */ /* 0x000fc600078e0206 */
[----:B------:R-:W3:Y:S01]  /*6df0*/  LDC R27, c[0x0][0x658] ;  /* 0x00019600ff1b7b82 */ /* 0x000ee20000000800 */
[----:B------:R-:W-:Y:S01]  /*6e00*/  IMAD.IADD R9, R9, 0x1, R13 ;  /* 0x0000000109097824 */ /* 0x000fe200078e020d */
[----:B0-----:R-:W-:-:S04]  /*6e10*/  ISETP.NE.U32.AND P0, PT, R28, RZ, PT ;  /* 0x000000ff1c00720c */ /* 0x001fc80003f05070 */
[----:B------:R-:W-:Y:S02]  /*6e20*/  ISETP.NE.AND.EX P0, PT, R29, RZ, PT, P0 ;  /* 0x000000ff1d00720c */ /* 0x000fe40003f05300 */
[----:B------:R-:W0:Y:S01]  /*6e30*/  LDC R22, c[0x0][0x600] ;  /* 0x00018000ff167b82 */ /* 0x000e220000000800 */
[-CC-:B-1----:R-:W-:Y:S01]  /*6e40*/  SHF.R.U64 R10, R8, R12.reuse, R9.reuse ;  /* 0x0000000c080a7219 */ /* 0x182fe20000001209 */
[----:B------:R-:W-:Y:S01]  /*6e50*/  IMAD.MOV.U32 R8, RZ, RZ, -0x1 ;  /* 0xffffffffff087424 */ /* 0x000fe200078e00ff */
[----:B------:R-:W-:-:S05]  /*6e60*/  SHF.R.U32.HI R9, RZ, R12, R9 ;  /* 0x0000000cff097219 */ /* 0x000fca0000011609 */
[----:B------:R-:W1:Y:S01]  /*6e70*/  LDC R24, c[0x0][0x648] ;  /* 0x00019200ff187b82 */ /* 0x000e620000000800 */
[-CC-:B--2---:R-:W-:Y:S02]  /*6e80*/  SHF.R.U64 R23, R10, R14.reuse, R9.reuse ;  /* 0x0000000e0a177219 */ /* 0x184fe40000001209 */
[----:B------:R-:W-:-:S05]  /*6e90*/  SHF.R.U32.HI R6, RZ, R14, R9 ;  /* 0x0000000eff067219 */ /* 0x000fca0000011609 */
[----:B------:R-:W2:Y:S01]  /*6ea0*/  LDC R26, c[0x0][0x638] ;  /* 0x00018e00ff1a7b82 */ /* 0x000ea20000000800 */
[-C--:B---3--:R-:W-:Y:S02]  /*6eb0*/  SHF.L.U32 R8, R8, R27.reuse, RZ ;  /* 0x0000001b08087219 */ /* 0x088fe400000006ff */
[-CC-:B------:R-:W-:Y:S02]  /*6ec0*/  SHF.R.U64 R25, R23, R27.reuse, R6.reuse ;  /* 0x0000001b17197219 */ /* 0x180fe40000001206 */
[----:B------:R-:W-:Y:S02]  /*6ed0*/  LOP3.LUT R32, RZ, R8, RZ, 0x33, !PT ;  /* 0x00000008ff207212 */ /* 0x000fe400078e33ff */
[----:B------:R-:W-:Y:S01]  /*6ee0*/  SHF.R.U32.HI R9, RZ, R27, R6 ;  /* 0x0000001bff097219 */ /* 0x000fe20000011606 */
[----:B------:R-:W3:Y:S01]  /*6ef0*/  LDC R31, c[0x0][0x610] ;  /* 0x00018400ff1f7b82 */ /* 0x000ee20000000800 */
[----:B------:R-:W-:Y:S01]  /*6f00*/  IMAD.MOV.U32 R8, RZ, RZ, R25 ;  /* 0x000000ffff087224 */ /* 0x000fe200078e0019 */
[----:B------:R-:W-:Y:S06]  /*6f10*/  @!P0 BRA `(.L_x_165) ;  /* 0x0000000000288947 */ /* 0x000fec0003800000 */
        /* <DEDUP_REMOVED lines=10> */
.L_x_165:
[----:B------:R-:W-:Y:S02]  /*6fc0*/  ISETP.NE.AND P0, PT, R2, 0x1, PT ;  /* 0x000000010200780c */ /* 0x000fe40003f05270 */
[----:B-1----:R-:W-:Y:S01]  /*6fd0*/  SHF.R.U64 R6, R8, R24, R9 ;  /* 0x0000001808067219 */ /* 0x002fe20000001209 */
[----:B0-----:R-:W-:Y:S01]  /*6fe0*/  VIADD R9, R22, 0xffffffff ;  /* 0xffffffff16097836 */ /* 0x001fe20000000000 */
[----:B------:R-:W-:Y:S02]  /*6ff0*/  SHF.L.U32 R30, R30, R27, RZ ;  /* 0x0000001b1e1e7219 */ /* 0x000fe400000006ff */
[----:B------:R-:W-:Y:S01]  /*7000*/  LOP3.LUT R5, R23, R32, RZ, 0xc0, !PT ;  /* 0x0000002017057212 */ /* 0x000fe200078ec0ff */
[----:B------:R-:W-:-:S04]  /*7010*/  IMAD.MOV R8, RZ, RZ, -R6 ;  /* 0x000000ffff087224 */ /* 0x000fc800078e0a06 */
[----:B------:R-:W-:Y:S01]  /*7020*/  IMAD R6, R30, R6, R5 ;  /* 0x000000061e067224 */ /* 0x000fe200078e0205 */
[----:B------:R-:W-:Y:S01]  /*7030*/  LOP3.LUT R5, R10, R9, RZ, 0xc0, !PT ;  /* 0x000000090a057212 */ /* 0x000fe200078ec0ff */
[----:B------:R-:W-:Y:S02]  /*7040*/  @P0 IMAD R3, R7, R20, R4 ;  /* 0x0000001407030224 */ /* 0x000fe400078e0204 */
[----:B--2---:R-:W-:Y:S02]  /*7050*/  IMAD R4, R8, R26, R25 ;  /* 0x0000001a08047224 */ /* 0x004fe400078e0219 */
[----:B---3--:R-:W-:Y:S02]  /*7060*/  IMAD R3, R6, R31, R3 ;  /* 0x0000001f06037224 */ /* 0x008fe400078e0203 */
[----:B------:R-:W-:Y:S02]  /*7070*/  IMAD R4, R4, R22, R5 ;  /* 0x0000001604047224 */ /* 0x000fe400078e0205 */
[----:B------:R-:W-:-:S02]  /*7080*/  IMAD.MOV.U32 R8, RZ, RZ, 0x1 ;  /* 0x00000001ff087424 */ /* 0x000fc400078e00ff */
[----:B------:R-:W-:Y:S01]  /*7090*/  IMAD.MOV.U32 R6, RZ, RZ, R21 ;  /* 0x000000ffff067224 */ /* 0x000fe200078e0015 */
[----:B------:R-:W-:Y:S02]  /*70a0*/  SEL R13, R4, R3, !P0 ;  /* 0x00000003040d7207 */ /* 0x000fe40004000000 */
[----:B------:R-:W-:-:S07]  /*70b0*/  SEL R19, R3, R4, !P0 ;  /* 0x0000000403137207 */ /* 0x000fce0004000000 */
.L_x_163:
[----:B------:R-:W-:-:S08]  /*70c0*/  NOP ;  /* 0x0000000000007918 */ /* 0x000fd00000000000 */
[----:B------:R-:W0:-:S00]  /*70d0*/  USETMAXREG.DEALLOC.CTAPOOL 0x28 ;  /* 0x00000028000079c8 */ /* 0x000e0000080e0500 */
[----:B0-----:R-:W-:-:S13]  /*70e0*/  ISETP.NE.AND P0, PT, R0, RZ, PT ;  /* 0x000000ff0000720c */ /* 0x001fda0003f05270 */
[----:B------:R-:W-:Y:S05]  /*70f0*/  @P0 EXIT ;  /* 0x000000000000094d */ /* 0x000fea0003800000 */
[----:B------:R-:W-:Y:S01]  /*7100*/  LOP3.LUT P0, RZ, R8, 0xff, RZ, 0xc0, !PT ;  /* 0x000000ff08ff7812 */ /* 0x000fe2000780c0ff */
[----:B------:R-:W-:Y:S02]  /*7110*/  IMAD.MOV.U32 R10, RZ, RZ, 0x1 ;  /* 0x00000001ff0a7424 */ /* 0x000fe400078e00ff */
[----:B------:R-:W-:-:S10]  /*7120*/  IMAD.MOV.U32 R9, RZ, RZ, RZ ;  /* 0x000000ffff097224 */ /* 0x000fd400078e00ff */
[----:B------:R-:W-:Y:S05]  /*7130*/  @!P0 BRA `(.L_x_166) ;  /* 0x0000000c00988947 */ /* 0x000fea0003800000 */
[----:B------:R-:W0:Y:S01]  /*7140*/  LDC R0, c[0x0][0x28c] ;  /* 0x0000a300ff007b82 */ /* 0x000e220000000800 */
[----:B------:R-:W-:Y:S01]  /*7150*/  UMOV UR7, 0x1 ;  /* 0x0000000100077882 */ /* 0x000fe20000000000 */
[----:B------:R-:W-:Y:S01]  /*7160*/  ULDC UR14, c[0x0][0x658] ;  /* 0x00019600000e7ab9 */ /* 0x000fe20000000800 */
[----:B------:R-:W-:Y:S01]  /*7170*/  UMOV UR6, 0xffffffff ;  /* 0xffffffff00067882 */ /* 0x000fe20000000000 */
[----:B------:R-:W-:Y:S01]  /*7180*/  BSSY B0, `(.L_x_166) ;  /* 0x00000e1000007945 */ /* 0x000fe20003800000 */
[----:B------:R-:W-:Y:S01]  /*7190*/  USHF.L.U32 UR6, UR6, UR14, URZ ;  /* 0x0000000e06067299 */ /* 0x000fe2000800063f */
[----:B------:R-:W-:Y:S01]  /*71a0*/  LOP3.LUT R12, R18, 0x2, RZ, 0xfc, !PT ;  /* 0x00000002120c7812 */ /* 0x000fe200078efcff */
[----:B------:R-:W-:Y:S01]  /*71b0*/  IMAD.MOV.U32 R10, RZ, RZ, 0x1 ;  /* 0x00000001ff0a7424 */ /* 0x000fe200078e00ff */
[----:B------:R-:W1:Y:S01]  /*71c0*/  S2UR UR5, SR_CgaCtaId ;  /* 0x00000000000579c3 */ /* 0x000e620000008800 */
[----:B------:R-:W-:Y:S01]  /*71d0*/  IMAD.MOV.U32 R9, RZ, RZ, RZ ;  /* 0x000000ffff097224 */ /* 0x000fe200078e00ff */
[----:B------:R-:W-:Y:S01]  /*71e0*/  ULDC UR13, c[0x0][0x600] ;  /* 0x00018000000d7ab9 */ /* 0x000fe20000000800 */
[----:B------:R-:W-:Y:S01]  /*71f0*/  UMOV UR23, 0x5 ;  /* 0x0000000500177882 */ /* 0x000fe20000000000 */
[----:B------:R-:W-:-:S02]  /*7200*/  UIADD3 UR13, UR13, -0x1, URZ ;  /* 0xffffffff0d0d7890 */ /* 0x000fc4000fffe03f */
[----:B------:R-:W-:Y:S02]  /*7210*/  USHF.L.U32 UR14, UR7, UR14, URZ ;  /* 0x0000000e070e7299 */ /* 0x000fe4000800063f */
[----:B------:R-:W-:Y:S01]  /*7220*/  ULOP3.LUT UR21, URZ, UR6, URZ, 0x33, !UPT ;  /* 0x000000063f157292 */ /* 0x000fe2000f8e333f */
[----:B------:R-:W-:Y:S01]  /*7230*/  ULDC.64 UR30, c[0x0][0x198] ;  /* 0x00006600001e7ab9 */ /* 0x000fe20000000a00 */
[----:B0-----:R-:W-:-:S05]  /*7240*/  VIADD R0, R0, 0x7f ;  /* 0x0000007f00007836 */ /* 0x001fca0000000000 */
[----:B------:R-:W-:Y:S01]  /*7250*/  SHF.R.S32.HI R3, RZ, 0x1f, R0 ;  /* 0x0000001fff037819 */ /* 0x000fe20000011400 */
[----:B-1----:R-:W-:-:S03]  /*7260*/  ULOP3.LUT UR4, UR5, 0x1, URZ, 0xc0, !UPT ;  /* 0x0000000105047892 */ /* 0x002fc6000f8ec03f */
[----:B------:R-:W-:Y:S01]  /*7270*/  LEA.HI R3, R3, R0, RZ, 0x7 ;  /* 0x0000000003037211 */ /* 0x000fe200078f38ff */
[----:B------:R-:W-:Y:S01]  /*7280*/  USHF.R.U32.HI UR37, URZ, 0x1, UR5 ;  /* 0x000000013f257899 */ /* 0x000fe20008011605 */
[----:B------:R-:W-:Y:S01]  /*7290*/  IMAD.MOV.U32 R0, RZ, RZ, 0x1 ;  /* 0x00000001ff007424 */ /* 0x000fe200078e00ff */
[----:B------:R-:W-:Y:S01]  /*72a0*/  USHF.L.U32 UR15, UR5, 0x6, URZ ;  /* 0x00000006050f7899 */ /* 0x000fe2000800063f */
[--C-:B------:R-:W-:Y:S01]  /*72b0*/  SHF.R.S32.HI R8, RZ, 0x7, R3.reuse ;  /* 0x00000007ff087819 */ /* 0x100fe20000011403 */
[----:B------:R-:W-:Y:S02]  /*72c0*/  USHF.L.U32 UR40, UR5, 0xc, URZ ;  /* 0x0000000c05287899 */ /* 0x000fe4000800063f */
[----:B------:R-:W-:Y:S01]  /*72d0*/  ULOP3.LUT UR5, UR5, 0xfffffffe, URZ, 0xc0, !UPT ;  /* 0xfffffffe05057892 */ /* 0x000fe2000f8ec03f */
[----:B------:R-:W-:Y:S01]  /*72e0*/  PRMT R3, R0, 0x7610, R3 ;  /* 0x0000761000037816 */ /* 0x000fe20000000003 */
[----:B------:R-:W-:Y:S01]  /*72f0*/  UISETP.GT.U32.AND UP0, UPT, UR4, 0xffff, UPT ;  /* 0x0000ffff0400788c */ /* 0x000fe2000bf04070 */
[----:B------:R-:W-:Y:S01]  /*7300*/  VIADD R0, R8, 0x1 ;  /* 0x0000000108007836 */ /* 0x000fe20000000000 */
[----:B------:R-:W-:-:S02]  /*7310*/  USHF.L.U32 UR22, UR7, UR5, URZ ;  /* 0x0000000507167299 */ /* 0x000fc4000800063f */
[----:B------:R-:W-:Y:S02]  /*7320*/  ULOP3.LUT UR5, UR5, 0x1, URZ, 0xfc, !UPT ;  /* 0x0000000105057892 */ /* 0x000fe4000f8efc3f */
[----:B------:R-:W-:Y:S02]  /*7330*/  USEL UR4, UR4, 0xffff, !UP0 ;  /* 0x0000ffff04047887 */ /* 0x000fe4000c000000 */
[----:B------:R-:W-:Y:S02]  /*7340*/  USHF.L.U32 UR5, UR7, UR5, URZ ;  /* 0x0000000507057299 */ /* 0x000fe4000800063f */
[----:B------:R-:W-:Y:S02]  /*7350*/  ULOP3.LUT UR4, UR4, 0xffff, URZ, 0xc0, !UPT ;  /* 0x0000ffff04047892 */ /* 0x000fe4000f8ec03f */
[----:B------:R-:W-:Y:S02]  /*7360*/  ULOP3.LUT UR15, UR15, 0x40, URZ, 0xc0, !UPT ;  /* 0x000000400f0f7892 */ /* 0x000fe4000f8ec03f */
[----:B------:R-:W-:-:S02]  /*7370*/  ULOP3.LUT UR22, UR22, UR5, URZ, 0xfc, !UPT ;  /* 0x0000000516167292 */ /* 0x000fc4000f8efc3f */
[----:B------:R-:W-:-:S12]  /*7380*/  USHF.L.U32 UR23, UR23, UR4, URZ ;  /* 0x0000000417177299 */ /* 0x000fd8000800063f */
.L_x_177:
[----:B------:R-:W-:-:S03]  /*7390*/  UMOV UR4, 0xffffffff ;  /* 0xffffffff00047882 */ /* 0x000fc60000000000 */
[----:B------:R-:W-:Y:S05]  /*73a0*/  BRA.DIV UR4, `(.L_x_167) ;  /* 0x0000000e04e47947 */ /* 0x000fea000b800000 */
[----:B------:R-:W-:-:S13]  /*73b0*/  ELECT P6, URZ, PT ;  /* 0x00000000003f782f */ /* 0x000fda00038c0000 */
.L_x_188:
[----:B------:R-:W0:Y:S01]  /*73c0*/  LDC R4, c[0x0][0x28c] ;  /* 0x0000a300ff047b82 */ /* 0x000e220000000800 */
[----:B------:R-:W-:Y:S01]  /*73d0*/  BSSY B1, `(.L_x_168) ;  /* 0x0000048000017945 */ /* 0x000fe20003800000 */
[----:B0-----:R-:W-:-:S13]  /*73e0*/  ISETP.LT.OR P6, PT, R4, 0x1, !P6 ;  /* 0x000000010400780c */ /* 0x001fda00077c1670 */
[----:B------:R-:W-:Y:S05]  /*73f0*/  @P6 BRA `(.L_x_169) ;  /* 0x0000000400146947 */ /* 0x000fea0003800000 */
[----:B------:R-:W-:Y:S01]  /*7400*/  LEA R19, R19, UR37, 0x1 ;  /* 0x0000002513137c11 */ /* 0x000fe2000f8e08ff */
[----:B------:R-:W-:Y:S01]  /*7410*/  IMAD.MOV.U32 R21, RZ, RZ, RZ ;  /* 0x000000ffff157224 */ /* 0x000fe200078e00ff */
[----:B------:R-:W-:Y:S01]  /*7420*/  LEA R15, R13, UR15, 0x7 ;  /* 0x0000000f0d0f7c11 */ /* 0x000fe2000f8e38ff */
[----:B------:R-:W-:Y:S02]  /*7430*/  IMAD.MOV.U32 R4, RZ, RZ, R0 ;  /* 0x000000ffff047224 */ /* 0x000fe400078e0000 */
[----:B------:R-:W-:Y:S02]  /*7440*/  IMAD.MOV.U32 R5, RZ, RZ, R10 ;  /* 0x000000ffff057224 */ /* 0x000fe400078e000a */
[----:B------:R-:W-:Y:S02]  /*7450*/  IMAD.MOV.U32 R7, RZ, RZ, R9 ;  /* 0x000000ffff077224 */ /* 0x000fe400078e0009 */
[----:B------:R-:W-:-:S07]  /*7460*/  IMAD.SHL.U32 R19, R19, 0x40, RZ ;  /* 0x0000004013137824 */ /* 0x000fce00078e00ff */
.L_x_172:
[----:B------:R-:W0:Y:S01]  /*7470*/  S2R R14, SR_CgaCtaId ;  /* 0x00000000000e7919 */ /* 0x000e220000008800 */
[----:B------:R-:W-:Y:S02]  /*7480*/  MOV R13, 0x400 ;  /* 0x00000400000d7802 */ /* 0x000fe40000000f00 */
[----:B------:R-:W-:Y:S02]  /*7490*/  ISETP.NE.AND P1, PT, R11, RZ, PT ;  /* 0x000000ff0b00720c */ /* 0x000fe40003f25270 */
[----:B0-----:R-:W-:Y:S02]  /*74a0*/  LEA R22, R14, R13, 0x18 ;  /* 0x0000000d0e167211 */ /* 0x001fe400078ec0ff */
[----:B------:R-:W-:-:S09]  /*74b0*/  SHF.L.U32 R13, R5, 0x1f, RZ ;  /* 0x0000001f050d7819 */ /* 0x000fd200000006ff */
[----:B------:R-:W0:Y:S01]  /*74c0*/  @!P1 LDC R14, c[0x0][0x500] ;  /* 0x00014000ff0e9b82 */ /* 0x000e220000000800 */
[----:B------:R-:W-:-:S04]  /*74d0*/  IMAD R20, R7, 0x8, R22 ;  /* 0x0000000807147824 */ /* 0x000fc800078e0216 */
[----:B------:R-:W1:Y:S02]  /*74e0*/  SYNCS.PHASECHK.TRANS64.TRYWAIT P0, [R20+URZ+0x20], R13 ;  /* 0x0000200d140075a7 */ /* 0x000e64000800017f */
[----:B-1----:R-:W-:Y:S05]  /*74f0*/  @!P0 BRA `(.L_x_170) ;  /* 0x0000000c00b08947 */ /* 0x002fea0003800000 */
.L_x_189:
[----:B-1----:R-:W-:Y:S01]  /*7500*/  PRMT R13, R12, 0x9910, RZ ;  /* 0x000099100c0d7816 */ /* 0x002fe200000000ff */
[----:B0-----:R0:W-:Y:S03]  /*7510*/  @!P1 SYNCS.ARRIVE.TRANS64 RZ, [R20+URZ], R14 ;  /* 0x0000000e14ff99a7 */ /* 0x0011e6000800003f */
[----:B------:R-:W-:-:S13]  /*7520*/  ISETP.NE.AND P0, PT, R13, 0x2, PT ;  /* 0x000000020d00780c */ /* 0x000fda0003f05270 */
[----:B0-----:R-:W-:Y:S05]  /*7530*/  @P0 BRA `(.L_x_171) ;  /* 0x0000000000040947 */ /* 0x001fea0003800000 */
[----:B------:R-:W-:Y:S01]  /*7540*/  BPT.TRAP 0x1 ;  /* 0x000000040000795c */ /* 0x000fe20000300000 */
.L_x_171:
[----:B------:R-:W-:Y:S01]  /*7550*/  R2UR UR8, R7 ;  /* 0x00000000070872ca */ /* 0x000fe200000e0000 */
[----:B------:R-:W-:Y:S01]  /*7560*/  VIADD R4, R4, 0xffffffff ;  /* 0xffffffff04047836 */ /* 0x000fe20000000000 */
[----:B------:R-:W-:Y:S01]  /*7570*/  R2UR UR10, R22 ;  /* 0x00000000160a72ca */ /* 0x000fe200000e0000 */
[----:B------:R-:W-:Y:S01]  /*7580*/  UIADD3 UR4, UP0, UR30, 0xf0, URZ ;  /* 0x000000f01e047890 */ /* 0x000fe2000ff1e03f */
[----:B------:R-:W-:Y:S01]  /*7590*/  R2UR UR34, R21 ;  /* 0x00000000152272ca */ /* 0x000fe200000e0000 */
[----:B------:R-:W-:Y:S01]  /*75a0*/  UIADD3 UR42, UP1, UR30, 0x1f0, URZ ;  /* 0x000001f01e2a7890 */ /* 0x000fe2000ff3e03f */
[----:B------:R-:W-:Y:S01]  /*75b0*/  R2UR UR33, R20 ;  /* 0x00000000142172ca */ /* 0x000fe200000e0000 */
[----:B------:R-:W-:Y:S01]  /*75c0*/  UIADD3.X UR5, URZ, UR31, URZ, UP0, !UPT ;  /* 0x0000001f3f057290 */ /* 0x000fe200087fe43f */
[----:B------:R-:W-:Y:S01]  /*75d0*/  R2UR UR35, R19 ;  /* 0x00000000132372ca */ /* 0x000fe200000e0000 */
[----:B------:R-:W-:Y:S01]  /*75e0*/  UPRMT UR29, URZ, 0x5410, UR23 ;  /* 0x000054103f1d7896 */ /* 0x000fe20008000017 */
[----:B------:R-:W-:Y:S01]  /*75f0*/  R2UR UR36, R6 ;  /* 0x00000000062472ca */ /* 0x000fe200000e0000 */
[----:B------:R-:W-:Y:S01]  /*7600*/  UIADD3.X UR43, URZ, UR31, URZ, UP1, !UPT ;  /* 0x0000001f3f2b7290 */ /* 0x000fe20008ffe43f */
[----:B------:R-:W-:Y:S01]  /*7610*/  R2UR UR19, R15 ;  /* 0x000000000f1372ca */ /* 0x000fe200000e0000 */
[----:B------:R-:W-:Y:S01]  /*7620*/  USHF.L.U32 UR8, UR8, 0xe, URZ ;  /* 0x0000000e08087899 */ /* 0x000fe2000800063f */
[----:B------:R-:W-:Y:S01]  /*7630*/  ISETP.GT.AND P1, PT, R4, 0x1, PT ;  /* 0x000000010400780c */ /* 0x000fe20003f24270 */
[----:B------:R-:W-:Y:S01]  /*7640*/  UPRMT UR44, URZ, 0x5410, UR22 ;  /* 0x000054103f2c7896 */ /* 0x000fe20008000016 */
[----:B------:R-:W-:Y:S01]  /*7650*/  VIADD R7, R7, 0x1 ;  /* 0x0000000107077836 */ /* 0x000fe20000000000 */
[----:B------:R-:W-:Y:S01]  /*7660*/  ULEA UR9, UR37, UR8, 0xc ;  /* 0x0000000825097291 */ /* 0x000fe2000f8e603f */
[----:B------:R-:W-:Y:S01]  /*7670*/  VIADD R21, R21, 0x80 ;  /* 0x0000008015157836 */ /* 0x000fe20000000000 */
[----:B------:R-:W-:-:S02]  /*7680*/  ULOP3.LUT UR8, UR8, 0x1000, UR40, 0xf8, !UPT ;  /* 0x0000100008087892 */ /* 0x000fc4000f8ef828 */
[----:B------:R-:W-:Y:S01]  /*7690*/  ULEA UR24, UR9, UR10, 0x1 ;  /* 0x0000000a09187291 */ /* 0x000fe2000f8e083f */
[C---:B------:R-:W-:Y:S01]  /*76a0*/  ISETP.NE.AND P0, PT, R7.reuse, 0x4, PT ;  /* 0x000000040700780c */ /* 0x040fe20003f05270 */
[----:B------:R-:W-:Y:S02]  /*76b0*/  ULEA UR8, UR8, UR10, 0x1 ;  /* 0x0000000a08087291 */ /* 0x000fe4000f8e083f */
[----:B------:R-:W-:Y:S01]  /*76c0*/  UIADD3 UR32, UR24, 0x100, URZ ;  /* 0x0000010018207890 */ /* 0x000fe2000fffe03f */
[----:B------:R-:W-:Y:S01]  /*76d0*/  SEL R14, RZ, 0x1, P0 ;  /* 0x00000001ff0e7807 */ /* 0x000fe20000000000 */
[----:B------:R-:W-:Y:S01]  /*76e0*/  UIADD3 UR26, UR34, 0x40, URZ ;  /* 0x00000040221a7890 */ /* 0x000fe2000fffe03f */
[----:B------:R-:W-:Y:S01]  /*76f0*/  SEL R7, R7, RZ, P0 ;  /* 0x000000ff07077207 */ /* 0x000fe20000000000 */
[----:B------:R-:W-:Y:S01]  /*7700*/  UIADD3 UR24, UR24, 0x4100, URZ ;  /* 0x0000410018187890 */ /* 0x000fe2000fffe03f */
[----:B------:R-:W-:Y:S01]  /*7710*/  LOP3.LUT R5, R5, R14, RZ, 0x3c, !PT ;  /* 0x0000000e05057212 */ /* 0x000fe200078e3cff */
[----:B------:R-:W-:-:S02]  /*7720*/  UIADD3 UR16, UR8, 0x20100, URZ ;  /* 0x0002010008107890 */ /* 0x000fc4000fffe03f */
[----:B------:R-:W-:Y:S01]  /*7730*/  UIADD3 UR8, UR8, 0x24100, URZ ;  /* 0x0002410008087890 */ /* 0x000fe2000fffe03f */
[----:B------:R-:W-:Y:S01]  /*7740*/  UMOV UR6, 0x0 ;  /* 0x0000000000067882 */ /* 0x000fe20000000000 */
[----:B------:R-:W-:Y:S01]  /*7750*/  UMOV UR7, 0x10000000 ;  /* 0x1000000000077882 */ /* 0x000fe20000000000 */
[----:B------:R-:W-:Y:S01]  /*7760*/  UMOV UR25, UR33 ;  /* 0x0000002100197c82 */ /* 0x000fe20008000000 */
[----:B------:R-:W-:Y:S01]  /*7770*/  UMOV UR27, UR35 ;  /* 0x00000023001b7c82 */ /* 0x000fe20008000000 */
[----:B------:R-:W-:Y:S01]  /*7780*/  UMOV UR28, UR36 ;  /* 0x00000024001c7c82 */ /* 0x000fe20008000000 */
[----:B------:R-:W-:Y:S01]  /*7790*/  UMOV UR17, UR33 ;  /* 0x0000002100117c82 */ /* 0x000fe20008000000 */
[----:B------:R-:W-:Y:S01]  /*77a0*/  UMOV UR18, UR34 ;  /* 0x0000002200127c82 */ /* 0x000fe20008000000 */
[----:B------:R-:W-:Y:S01]  /*77b0*/  UMOV UR20, UR36 ;  /* 0x0000002400147c82 */ /* 0x000fe20008000000 */
[----:B------:R0:W-:Y:S01]  /*77c0*/  UTMALDG.3D.MULTICAST [UR32], [UR4], UR29, desc[UR6] ;  /* 0x00000620040073b4 */ /* 0x0001e2000801181d */
[----:B------:R-:W-:Y:S01]  /*77d0*/  UMOV UR9, UR33 ;  /* 0x0000002100097c82 */ /* 0x000fe20008000000 */
[----:B------:R-:W-:Y:S01]  /*77e0*/  UMOV UR11, UR19 ;  /* 0x00000013000b7c82 */ /* 0x000fe20008000000 */
[----:B------:R-:W-:Y:S01]  /*77f0*/  UMOV UR12, UR36 ;  /* 0x00000024000c7c82 */ /* 0x000fe20008000000 */
[----:B------:R-:W-:Y:S01]  /*7800*/  UMOV UR10, UR26 ;  /* 0x0000001a000a7c82 */ /* 0x000fe20008000000 */
[----:B------:R0:W-:Y:S01]  /*7810*/  UTMALDG.3D.MULTICAST [UR24], [UR4], UR29, desc[UR6] ;  /* 0x00000618040073b4 */ /* 0x0001e2000801181d */
[----:B------:R0:W-:Y:S01]  /*7820*/  UTMALDG.3D.MULTICAST [UR16], [UR42], UR44, desc[UR6] ;  /* 0x000006102a0073b4 */ /* 0x0001e2000801182c */
[----:B------:R0:W-:Y:S02]  /*7830*/  UTMALDG.3D.MULTICAST [UR8], [UR42], UR44, desc[UR6] ;  /* 0x000006082a0073b4 */ /* 0x0001e4000801182c */
[----:B0-----:R-:W-:Y:S05]  /*7840*/  @P1 BRA `(.L_x_172) ;  /* 0xfffffffc00081947 */ /* 0x001fea000383ffff */
.L_x_169:
[----:B------:R-:W-:Y:S05]  /*7850*/  BSYNC B1 ;  /* 0x0000000000017941 */ /* 0x000fea0003800000 */
.L_x_168:
[----:B------:R-:W-:Y:S01]  /*7860*/  LOP3.LUT P1, RZ, R3, 0xff, RZ, 0xc0, !PT ;  /* 0x000000ff03ff7812 */ /* 0x000fe2000782c0ff */
[----:B------:R-:W-:Y:S01]  /*7870*/  IMAD.IADD R9, R8, 0x1, R9 ;  /* 0x0000000108097824 */ /* 0x000fe200078e0209 */
[----:B------:R-:W-:Y:S01]  /*7880*/  IADD3 R16, P2, R16, UR38, RZ ;  /* 0x0000002610107c10 */ /* 0x000fe2000ff5e0ff */
[----:B------:R-:W-:Y:S01]  /*7890*/  ULDC.64 UR4, c[0x0][0x650] ;  /* 0x0001940000047ab9 */ /* 0x000fe20000000a00 */
[----:B------:R-:W-:Y:S01]  /*78a0*/  BSSY B1, `(.L_x_173) ;  /* 0x000006c000017945 */ /* 0x000fe20003800000 */
[----:B------:R-:W-:Y:S01]  /*78b0*/  IMAD.MOV.U32 R19, RZ, RZ, -0x1 ;  /* 0xffffffffff137424 */ /* 0x000fe200078e00ff */
[----:B------:R-:W-:Y:S01]  /*78c0*/  SHF.R.U32.HI R3, RZ, 0x2, R9 ;  /* 0x00000002ff037819 */ /* 0x000fe20000011609 */
[----:B------:R-:W-:Y:S01]  /*78d0*/  IMAD.MOV.U32 R13, RZ, RZ, -0x1 ;  /* 0xffffffffff0d7424 */ /* 0x000fe200078e00ff */
[----:B------:R-:W-:Y:S01]  /*78e0*/  ISETP.GT.U32.AND P0, PT, R9, 0x3, PT ;  /* 0x000000030900780c */ /* 0x000fe20003f04070 */
[----:B------:R-:W-:Y:S01]  /*78f0*/  IMAD.MOV.U32 R6, RZ, RZ, -0x1 ;  /* 0xffffffffff067424 */ /* 0x000fe200078e00ff */
[----:B------:R-:W-:-:S02]  /*7900*/  LOP3.LUT R3, R3, 0x1, RZ, 0xc0, !PT ;  /* 0x0000000103037812 */ /* 0x000fc400078ec0ff */
[----:B------:R-:W-:Y:S01]  /*7910*/  ISETP.LT.U32.AND P0, PT, R8, 0x4, P0 ;  /* 0x000000040800780c */ /* 0x000fe20000701070 */
[----:B------:R-:W0:Y:S01]  /*7920*/  @P1 S2R R5, SR_CgaCtaId ;  /* 0x0000000000051919 */ /* 0x000e220000008800 */
[----:B------:R-:W-:Y:S02]  /*7930*/  @P1 MOV R4, 0x400 ;  /* 0x0000040000041802 */ /* 0x000fe40000000f00 */
[----:B------:R-:W-:Y:S02]  /*7940*/  IADD3.X R17, R17, UR41, RZ, P2, !PT ;  /* 0x0000002911117c10 */ /* 0x000fe400097fe4ff */
[----:B------:R-:W-:Y:S02]  /*7950*/  ISETP.GE.U32.AND P2, PT, R16, UR4, PT ;  /* 0x0000000410007c0c */ /* 0x000fe4000bf46070 */
[----:B------:R-:W-:Y:S02]  /*7960*/  LOP3.LUT R9, R9, 0x3, RZ, 0xc0, !PT ;  /* 0x0000000309097812 */ /* 0x000fe400078ec0ff */
[----:B0-----:R-:W-:-:S04]  /*7970*/  @P1 LEA R4, R5, R4, 0x18 ;  /* 0x0000000405041211 */ /* 0x001fc800078ec0ff */
[----:B------:R0:W-:Y:S01]  /*7980*/  @P1 SYNCS.ARRIVE.TRANS64.A1T0 RZ, [R4+URZ+0x58], RZ ;  /* 0x000058ff04ff19a7 */ /* 0x0001e2000810003f */
[----:B------:R-:W-:Y:S02]  /*7990*/  ISETP.NE.U32.AND P1, PT, R3, 0x1, PT ;  /* 0x000000010300780c */ /* 0x000fe40003f25070 */
[----:B------:R-:W-:Y:S02]  /*79a0*/  SEL R3, RZ, 0x1, !P0 ;  /* 0x00000001ff037807 */ /* 0x000fe40004000000 */
[----:B------:R-:W-:Y:S02]  /*79b0*/  ISETP.GE.U32.AND.EX P0, PT, R17, UR5, PT, P2 ;  /* 0x0000000511007c0c */ /* 0x000fe4000bf06120 */
[----:B------:R-:W-:-:S04]  /*79c0*/  ISETP.GT.U32.AND P1, PT, R8, 0x3, !P1 ;  /* 0x000000030800780c */ /* 0x000fc80004f24070 */
[----:B0-----:R-:W-:-:S04]  /*79d0*/  SEL R4, RZ, 0x1, !P1 ;  /* 0x00000001ff047807 */ /* 0x001fc80004800000 */
[--C-:B------:R-:W-:Y:S02]  /*79e0*/  LOP3.LUT R10, R4, R10, R3.reuse, 0x96, !PT ;  /* 0x0000000a040a7212 */ /* 0x100fe400078e9603 */
[----:B------:R-:W-:Y:S02]  /*79f0*/  PRMT R4, RZ, 0x7610, R4 ;  /* 0x00007610ff047816 */ /* 0x000fe40000000004 */
[----:B------:R-:W-:Y:S01]  /*7a00*/  PRMT R3, RZ, 0x7610, R3 ;  /* 0x00007610ff037816 */ /* 0x000fe20000000003 */
[----:B------:R-:W-:Y:S06]  /*7a10*/  @P0 BRA `(.L_x_174) ;  /* 0x0000000400500947 */ /* 0x000fec0003800000 */
[----:B------:R-:W0:Y:S01]  /*7a20*/  S2R R15, SR_CTAID.X ;  /* 0x00000000000f7919 */ /* 0x000e220000002500 */
[----:B------:R-:W-:Y:S01]  /*7a30*/  ULDC.64 UR4, c[0x0][0x628] ;  /* 0x00018a0000047ab9 */ /* 0x000fe20000000a00 */
[----:B------:R-:W1:Y:S01]  /*7a40*/  LDC R20, c[0x0][0x144] ;  /* 0x00005100ff147b82 */ /* 0x000e620000000800 */
[----:B------:R-:W-:Y:S01]  /*7a50*/  ISETP.NE.U32.AND P0, PT, RZ, UR4, PT ;  /* 0x00000004ff007c0c */ /* 0x000fe2000bf05070 */
[----:B------:R-:W2:Y:S01]  /*7a60*/  S2R R13, SR_CTAID.Y ;  /* 0x00000000000d7919 */ /* 0x000ea20000002600 */
[----:B------:R-:W-:Y:S01]  /*7a70*/  ULDC UR6, c[0x0][0x150] ;  /* 0x0000540000067ab9 */ /* 0x000fe20000000800 */
[----:B------:R-:W-:Y:S01]  /*7a80*/  ULDC UR7, c[0x0][0x630] ;  /* 0x00018c0000077ab9 */ /* 0x000fe20000000800 */
[----:B------:R-:W-:Y:S01]  /*7a90*/  ISETP.NE.AND.EX P0, PT, RZ, UR5, PT, P0 ;  /* 0x00000005ff007c0c */ /* 0x000fe2000bf05300 */
[----:B------:R-:W-:Y:S01]  /*7aa0*/  IMAD.MOV.U32 R4, RZ, RZ, R16 ;  /* 0x000000ffff047224 */ /* 0x000fe200078e0010 */
[----:B0-----:R-:W-:-:S05]  /*7ab0*/  I2FP.F32.U32 R5, R15 ;  /* 0x0000000f00057245 */ /* 0x001fca0000201000 */
[----:B------:R-:W-:Y:S01]  /*7ac0*/  FMUL R21, R5, UR6 ;  /* 0x0000000605157c20 */ /* 0x000fe20008400000 */
[----:B------:R-:W-:-:S05]  /*7ad0*/  IMAD.MOV.U32 R5, RZ, RZ, R17 ;  /* 0x000000ffff057224 */ /* 0x000fca00078e0011 */
[----:B--2---:R-:W-:Y:S05]  /*7ae0*/  @!P0 BRA `(.L_x_175) ;  /* 0x0000000000288947 */ /* 0x004fea0003800000 */
[----:B------:R-:W-:Y:S02]  /*7af0*/  ULDC UR6, c[0x0][0x634] ;  /* 0x00018d0000067ab9 */ /* 0x000fe40000000800 */
[----:B------:R-:W-:-:S05]  /*7b00*/  IADD3 R5, P0, R16, UR6, RZ ;  /* 0x0000000610057c10 */ /* 0x000fca000ff1e0ff */
[----:B------:R-:W-:-:S04]  /*7b10*/  IMAD.X R19, RZ, RZ, R17, P0 ;  /* 0x000000ffff137224 */ /* 0x000fc800000e0611 */
[----:B------:R-:W-:-:S04]  /*7b20*/  IMAD.WIDE.U32 R6, R19, UR4, RZ ;  /* 0x0000000413067c25 */ /* 0x000fc8000f8e00ff */
[----:B------:R-:W-:-:S04]  /*7b30*/  IMAD.WIDE.U32 R6, P0, R5, UR5, R6 ;  /* 0x0000000505067c25 */ /* 0x000fc8000f800006 */
[----:B------:R-:W-:-:S04]  /*7b40*/  IMAD.WIDE.U32 R4, R5, UR4, RZ ;  /* 0x0000000405047c25 */ /* 0x000fc8000f8e00ff */
[----:B------:R-:W-:Y:S01]  /*7b50*/  IMAD.MOV.U32 R4, RZ, RZ, R7 ;  /* 0x000000ffff047224 */ /* 0x000fe200078e0007 */
[----:B------:R-:W-:Y:S01]  /*7b60*/  IADD3 RZ, P1, R5, R6, RZ ;  /* 0x0000000605ff7210 */ /* 0x000fe20007f3e0ff */
[----:B------:R-:W-:-:S04]  /*7b70*/  IMAD.X R5, RZ, RZ, RZ, P0 ;  /* 0x000000ffff057224 */ /* 0x000fc800000e06ff */
[----:B------:R-:W-:-:S08]  /*7b80*/  IMAD.WIDE.U32.X R4, R19, UR5, R4, P1 ;  /* 0x0000000513047c25 */ /* 0x000fd000088e0404 */
.L_x_175:
[--C-:B------:R-:W-:Y:S01]  /*7b90*/  SHF.R.U64 R14, R4, UR7, R5.reuse ;  /* 0x00000007040e7c19 */ /* 0x100fe20008001205 */
[----:B------:R-:W0:Y:S01]  /*7ba0*/  F2I.U32.TRUNC.NTZ R21, R21 ;  /* 0x0000001500157305 */ /* 0x000e22000020f000 */
[----:B------:R-:W-:Y:S01]  /*7bb0*/  SHF.R.U32.HI R4, RZ, UR7, R5 ;  /* 0x00000007ff047c19 */ /* 0x000fe20008011605 */
[----:B------:R-:W-:Y:S01]  /*7bc0*/  ULDC.64 UR4, c[0x0][0x620] ;  /* 0x0001880000047ab9 */ /* 0x000fe20000000a00 */
[----:B------:R-:W-:Y:S01]  /*7bd0*/  IADD3 R7, P0, RZ, -R14, RZ ;  /* 0x8000000eff077210 */ /* 0x000fe20007f1e0ff */
[----:B------:R-:W-:Y:S01]  /*7be0*/  ULDC.64 UR6, c[0x0][0x640] ;  /* 0x0001900000067ab9 */ /* 0x000fe20000000a00 */
[----:B------:R-:W2:Y:S03]  /*7bf0*/  LDC R22, c[0x0][0x148] ;  /* 0x00005200ff167b82 */ /* 0x000ea60000000800 */
[----:B------:R-:W-:Y:S01]  /*7c00*/  IMAD.X R4, RZ, RZ, ~R4, P0 ;  /* 0x000000ffff047224 */ /* 0x000fe200000e0e04 */
[----:B------:R-:W-:-:S03]  /*7c10*/  ISETP.NE.U32.AND P0, PT, RZ, UR6, PT ;  /* 0x00000006ff007c0c */ /* 0x000fc6000bf05070 */
[----:B------:R-:W-:Y:S01]  /*7c20*/  IMAD R6, R4, UR4, RZ ;  /* 0x0000000404067c24 */ /* 0x000fe2000f8e02ff */
[----:B------:R-:W-:Y:S01]  /*7c30*/  ISETP.NE.AND.EX P0, PT, RZ, UR7, PT, P0 ;  /* 0x00000007ff007c0c */ /* 0x000fe2000bf05300 */
[----:B------:R-:W-:Y:S01]  /*7c40*/  IMAD.WIDE.U32 R4, R7, UR4, R16 ;  /* 0x0000000407047c25 */ /* 0x000fe2000f8e0010 */
[----:B------:R-:W-:-:S03]  /*7c50*/  ULDC UR4, c[0x0][0x618] ;  /* 0x0001860000047ab9 */ /* 0x000fc60000000800 */
[----:B------:R-:W-:Y:S01]  /*7c60*/  IMAD R7, R7, UR5, R6 ;  /* 0x0000000507077c24 */ /* 0x000fe2000f8e0206 */
[----:B------:R-:W-:Y:S01]  /*7c70*/  ULDC UR5, c[0x0][0x154] ;  /* 0x0000550000057ab9 */ /* 0x000fe20000000800 */
[----:B0-----:R-:W-:Y:S02]  /*7c80*/  IMAD.MOV R6, RZ, RZ, -R21 ;  /* 0x000000ffff067224 */ /* 0x001fe400078e0a15 */
[----:B------:R-:W-:Y:S02]  /*7c90*/  IMAD.IADD R5, R5, 0x1, R7 ;  /* 0x0000000105057824 */ /* 0x000fe400078e0207 */
[----:B-1----:R-:W-:Y:S01]  /*7ca0*/  IMAD R15, R20, R6, R15 ;  /* 0x00000006140f7224 */ /* 0x002fe200078e020f */
[----:B------:R-:W-:Y:S02]  /*7cb0*/  I2FP.F32.U32 R6, R13 ;  /* 0x0000000d00067245 */ /* 0x000fe40000201000 */
[--C-:B------:R-:W-:Y:S02]  /*7cc0*/  SHF.R.U64 R19, R4, UR4, R5.reuse ;  /* 0x0000000404137c19 */ /* 0x100fe40008001205 */
[----:B------:R-:W-:Y:S01]  /*7cd0*/  SHF.R.U32.HI R4, RZ, UR4, R5 ;  /* 0x00000004ff047c19 */ /* 0x000fe20008011605 */
[----:B------:R-:W-:Y:S01]  /*7ce0*/  FMUL R6, R6, UR5 ;  /* 0x0000000506067c20 */ /* 0x000fe20008400000 */
[----:B------:R-:W-:-:S02]  /*7cf0*/  ULDC UR4, c[0x0][0x608] ;  /* 0x0001820000047ab9 */ /* 0x000fc40000000800 */
[--C-:B------:R-:W-:Y:S01]  /*7d00*/  SHF.R.U64 R21, R19, UR4, R4.reuse ;  /* 0x0000000413157c19 */ /* 0x100fe20008001204 */
[----:B------:R0:W1:Y:S01]  /*7d10*/  F2I.U32.TRUNC.NTZ R24, R6 ;  /* 0x0000000600187305 */ /* 0x000062000020f000 */
[----:B------:R-:W-:Y:S01]  /*7d20*/  SHF.R.U32.HI R4, RZ, UR4, R4 ;  /* 0x00000004ff047c19 */ /* 0x000fe20008011604 */
[----:B------:R-:W-:-:S03]  /*7d30*/  ULDC UR4, c[0x0][0x658] ;  /* 0x0001960000047ab9 */ /* 0x000fc60000000800 */
[--C-:B------:R-:W-:Y:S02]  /*7d40*/  SHF.R.U64 R20, R21, UR4, R4.reuse ;  /* 0x0000000415147c19 */ /* 0x100fe40008001204 */
[----:B------:R-:W-:-:S03]  /*7d50*/  SHF.R.U32.HI R23, RZ, UR4, R4 ;  /* 0x00000004ff177c19 */ /* 0x000fc60008011604 */
[----:B------:R-:W-:Y:S02]  /*7d60*/  IMAD.MOV.U32 R4, RZ, RZ, R20 ;  /* 0x000000ffff047224 */ /* 0x000fe400078e0014 */
[----:B------:R-:W-:Y:S01]  /*7d70*/  IMAD.MOV.U32 R5, RZ, RZ, R23 ;  /* 0x000000ffff057224 */ /* 0x000fe200078e0017 */
[----:B0-----:R-:W-:Y:S06]  /*7d80*/  @!P0 BRA `(.L_x_176) ;  /* 0x0000000000288947 */ /* 0x001fec0003800000 */
        /* <DEDUP_REMOVED lines=10> */
.L_x_176:
[----:B------:R-:W-:Y:S01]  /*7e30*/  ISETP.NE.AND P0, PT, R2, 0x1, PT ;  /* 0x000000010200780c */ /* 0x000fe20003f05270 */
[----:B------:R-:W-:Y:S01]  /*7e40*/  ULDC UR4, c[0x0][0x648] ;  /* 0x0001920000047ab9 */ /* 0x000fe20000000800 */
[----:B------:R-:W-:Y:S01]  /*7e50*/  LOP3.LUT R21, R21, UR21, RZ, 0xc0, !PT ;  /* 0x0000001515157c12 */ /* 0x000fe2000f8ec0ff */
[----:B-1----:R-:W-:Y:S01]  /*7e60*/  IMAD.MOV R24, RZ, RZ, -R24 ;  /* 0x000000ffff187224 */ /* 0x002fe200078e0a18 */
[----:B------:R-:W-:Y:S01]  /*7e70*/  SHF.R.U64 R4, R4, UR4, R5 ;  /* 0x0000000404047c19 */ /* 0x000fe20008001205 */
[----:B------:R-:W-:Y:S01]  /*7e80*/  ULDC UR4, c[0x0][0x638] ;  /* 0x00018e0000047ab9 */ /* 0x000fe20000000800 */
[----:B------:R-:W-:Y:S01]  /*7e90*/  LOP3.LUT R19, R19, UR13, RZ, 0xc0, !PT ;  /* 0x0000000d13137c12 */ /* 0x000fe2000f8ec0ff */
[----:B------:R-:W-:Y:S01]  /*7ea0*/  ULDC UR5, c[0x0][0x610] ;  /* 0x0001840000057ab9 */ /* 0x000fe20000000800 */
[----:B------:R-:W-:Y:S02]  /*7eb0*/  IMAD.MOV.U32 R6, RZ, RZ, R14 ;  /* 0x000000ffff067224 */ /* 0x000fe400078e000e */
[----:B------:R-:W-:-:S02]  /*7ec0*/  IMAD.MOV R5, RZ, RZ, -R4 ;  /* 0x000000ffff057224 */ /* 0x000fc400078e0a04 */
[----:B------:R-:W-:Y:S02]  /*7ed0*/  IMAD R4, R4, UR14, R21 ;  /* 0x0000000e04047c24 */ /* 0x000fe4000f8e0215 */
[----:B--2---:R-:W-:Y:S02]  /*7ee0*/  @P0 IMAD R15, R22, R24, R13 ;  /* 0x00000018160f0224 */ /* 0x004fe400078e020d */
[----:B------:R-:W-:Y:S01]  /*7ef0*/  IMAD R20, R5, UR4, R20 ;  /* 0x0000000405147c24 */ /* 0x000fe2000f8e0214 */
[----:B------:R-:W-:Y:S01]  /*7f00*/  ULDC UR4, c[0x0][0x600] ;  /* 0x0001800000047ab9 */ /* 0x000fe20000000800 */
[----:B------:R-:W-:Y:S02]  /*7f10*/  IMAD R15, R4, UR5, R15 ;  /* 0x00000005040f7c24 */ /* 0x000fe4000f8e020f */
[----:B------:R-:W-:Y:S02]  /*7f20*/  IMAD R20, R20, UR4, R19 ;  /* 0x0000000414147c24 */ /* 0x000fe4000f8e0213 */
[----:B------:R-:W-:-:S03]  /*7f30*/  IMAD.MOV.U32 R4, RZ, RZ, 0x1 ;  /* 0x00000001ff047424 */ /* 0x000fc600078e00ff */
[----:B------:R-:W-:Y:S02]  /*7f40*/  SEL R13, R20, R15, !P0 ;  /* 0x0000000f140d7207 */ /* 0x000fe40004000000 */
[----:B------:R-:W-:-:S07]  /*7f50*/  SEL R19, R15, R20, !P0 ;  /* 0x000000140f137207 */ /* 0x000fce0004000000 */
.L_x_174:
[----:B------:R-:W-:Y:S05]  /*7f60*/  BSYNC B1 ;  /* 0x0000000000017941 */ /* 0x000fea0003800000 */
.L_x_173:
[----:B------:R-:W-:-:S13]  /*7f70*/  LOP3.LUT P0, RZ, R4, 0xff, RZ, 0xc0, !PT ;  /* 0x000000ff04ff7812 */ /* 0x000fda000780c0ff */
[----:B------:R-:W-:Y:S05]  /*7f80*/  @P0 BRA `(.L_x_177) ;  /* 0xfffffff400000947 */ /* 0x000fea000383ffff */
[----:B------:R-:W-:Y:S05]  /*7f90*/  BSYNC B0 ;  /* 0x0000000000007941 */ /* 0x000fea0003800000 */
.L_x_166:
[----:B------:R-:W-:-:S03]  /*7fa0*/  UMOV UR4, 0xffffffff ;  /* 0xffffffff00047882 */ /* 0x000fc60000000000 */
[----:B------:R-:W-:Y:S05]  /*7fb0*/  BRA.DIV UR4, `(.L_x_178) ;  /* 0x0000000604147947 */ /* 0x000fea000b800000 */
[----:B------:R-:W-:-:S13]  /*7fc0*/  ELECT P6, URZ, PT ;  /* 0x00000000003f782f */ /* 0x000fda00038c0000 */
.L_x_192:
[----:B------:R-:W-:Y:S04]  /*7fd0*/  BSSY B0, `(.L_x_179) ;  /* 0x000002b000007945 */ /* 0x000fe80003800000 */
[----:B------:R-:W-:Y:S05]  /*7fe0*/  @!P6 BRA `(.L_x_180) ;  /* 0x0000000000a4e947 */ /* 0x000fea0003800000 */
[----:B------:R-:W-:-:S04]  /*7ff0*/  LOP3.LUT R18, R18, 0x2, RZ, 0xfc, !PT ;  /* 0x0000000212127812 */ /* 0x000fc800078efcff */
[----:B------:R-:W-:-:S13]  /*8000*/  ISETP.NE.AND P0, PT, R18, 0x3, PT ;  /* 0x000000031200780c */ /* 0x000fda0003f05270 */
[----:B------:R-:W-:Y:S05]  /*8010*/  @!P0 BRA `(.L_x_181) ;  /* 0x0000000000048947 */ /* 0x000fea0003800000 */
[----:B------:R-:W-:Y:S01]  /*8020*/  BPT.TRAP 0x1 ;  /* 0x000000040000795c */ /* 0x000fe20000300000 */
.L_x_181:
[----:B------:R-:W0:Y:S01]  /*8030*/  S2R R3, SR_CgaCtaId ;  /* 0x0000000000037919 */ /* 0x000e220000008800 */
[----:B------:R-:W-:Y:S02]  /*8040*/  MOV R0, 0x400 ;  /* 0x0000040000007802 */ /* 0x000fe40000000f00 */
[----:B------:R-:W-:Y:S02]  /*8050*/  SHF.L.U32 R2, R10, 0x1f, RZ ;  /* 0x0000001f0a027819 */ /* 0x000fe400000006ff */
[----:B0-----:R-:W-:-:S05]  /*8060*/  LEA R0, R3, R0, 0x18 ;  /* 0x0000000003007211 */ /* 0x001fca00078ec0ff */
[----:B------:R-:W-:-:S04]  /*8070*/  VIADD R0, R0, 0x20 ;  /* 0x0000002000007836 */ /* 0x000fc80000000000 */
[C---:B------:R-:W-:Y:S02]  /*8080*/  IMAD R5, R9.reuse, 0x8, R0 ;  /* 0x0000000809057824 */ /* 0x040fe400078e0200 */
[----:B------:R-:W-:Y:S02]  /*8090*/  VIADD R9, R9, 0x1 ;  /* 0x0000000109097836 */ /* 0x000fe40000000000 */
[----:B------:R-:W0:Y:S03]  /*80a0*/  SYNCS.PHASECHK.TRANS64.TRYWAIT P0, [R5+URZ], R2 ;  /* 0x00000002050075a7 */ /* 0x000e26000800017f */
[----:B------:R-:W-:-:S04]  /*80b0*/  ISETP.NE.AND P1, PT, R9, 0x4, PT ;  /* 0x000000040900780c */ /* 0x000fc80003f25270 */
[----:B------:R-:W-:Y:S02]  /*80c0*/  SEL R3, RZ, 0x1, P1 ;  /* 0x00000001ff037807 */ /* 0x000fe40000800000 */
[----:B------:R-:W-:Y:S02]  /*80d0*/  SEL R9, R9, RZ, P1 ;  /* 0x000000ff09097207 */ /* 0x000fe40000800000 */
[----:B------:R-:W-:-:S03]  /*80e0*/  LOP3.LUT R10, R10, R3, RZ, 0x3c, !PT ;  /* 0x000000030a0a7212 */ /* 0x000fc600078e3cff */
[----:B------:R-:W-:Y:S01]  /*80f0*/  IMAD R7, R9, 0x8, R0 ;  /* 0x0000000809077824 */ /* 0x000fe200078e0200 */
[----:B------:R-:W-:Y:S01]  /*8100*/  SHF.L.U32 R4, R10, 0x1f, RZ ;  /* 0x0000001f0a047819 */ /* 0x000fe200000006ff */
[----:B0-----:R-:W-:Y:S06]  /*8110*/  @!P0 BRA `(.L_x_182) ;  /* 0x0000000000dc8947 */ /* 0x001fec0003800000 */
.L_x_193:
[----:B------:R-:W1:Y:S01]  /*8120*/  SYNCS.PHASECHK.TRANS64.TRYWAIT P0, [R7+URZ], R4 ;  /* 0x00000004070075a7 */ /* 0x000e62000800017f */
[----:B0-----:R-:W-:-:S05]  /*8130*/  VIADD R2, R9, 0x1 ;  /* 0x0000000109027836 */ /* 0x001fca0000000000 */
[----:B------:R-:W-:-:S04]  /*8140*/  ISETP.NE.AND P1, PT, R2, 0x4, PT ;  /* 0x000000040200780c */ /* 0x000fc80003f25270 */
[----:B------:R-:W-:Y:S02]  /*8150*/  SEL R3, RZ, 0x1, P1 ;  /* 0x00000001ff037807 */ /* 0x000fe40000800000 */
[----:B------:R-:W-:Y:S02]  /*8160*/  SEL R9, R2, RZ, P1 ;  /* 0x000000ff02097207 */ /* 0x000fe40000800000 */
[----:B------:R-:W-:-:S03]  /*8170*/  LOP3.LUT R11, R10, R3, RZ, 0x3c, !PT ;  /* 0x000000030a0b7212 */ /* 0x000fc600078e3cff */
[----:B------:R-:W-:Y:S01]  /*8180*/  IMAD R6, R9, 0x8, R0 ;  /* 0x0000000809067824 */ /* 0x000fe200078e0200 */
[----:B------:R-:W-:Y:S01]  /*8190*/  SHF.L.U32 R5, R11, 0x1f, RZ ;  /* 0x0000001f0b057819 */ /* 0x000fe200000006ff */
[----:B-1----:R-:W-:Y:S06]  /*81a0*/  @!P0 BRA `(.L_x_183) ;  /* 0x0000000000cc8947 */ /* 0x002fec0003800000 */
.L_x_194:
[----:B------:R-:W1:Y:S01]  /*81b0*/  SYNCS.PHASECHK.TRANS64.TRYWAIT P0, [R6+URZ], R5 ;  /* 0x00000005060075a7 */ /* 0x000e62000800017f */
[----:B------:R-:W-:-:S05]  /*81c0*/  VIADD R2, R9, 0x1 ;  /* 0x0000000109027836 */ /* 0x000fca0000000000 */
[----:B------:R-:W-:-:S04]  /*81d0*/  ISETP.NE.AND P1, PT, R2, 0x4, PT ;  /* 0x000000040200780c */ /* 0x000fc80003f25270 */
[----:B0-----:R-:W-:Y:S02]  /*81e0*/  SEL R4, RZ, 0x1, P1 ;  /* 0x00000001ff047807 */ /* 0x001fe40000800000 */
[----:B------:R-:W-:Y:S02]  /*81f0*/  SEL R3, R2, RZ, P1 ;  /* 0x000000ff02037207 */ /* 0x000fe40000800000 */
[----:B------:R-:W-:Y:S01]  /*8200*/  LOP3.LUT R4, R11, R4, RZ, 0x3c, !PT ;  /* 0x000000040b047212 */ /* 0x000fe200078e3cff */
[----:B-1----:R-:W-:Y:S06]  /*8210*/  @!P0 BRA `(.L_x_184) ;  /* 0x0000000000c48947 */ /* 0x002fec0003800000 */
.L_x_195:
[----:B------:R-:W-:Y:S01]  /*8220*/  IMAD R3, R3, 0x8, R0 ;  /* 0x0000000803037824 */ /* 0x000fe200078e0200 */
[----:B------:R-:W-:-:S07]  /*8230*/  SHF.L.U32 R0, R4, 0x1f, RZ ;  /* 0x0000001f04007819 */ /* 0x000fce00000006ff */
.L_x_185:
[----:B-1----:R1:W2:Y:S02]  /*8240*/  SYNCS.PHASECHK.TRANS64.TRYWAIT P0, [R3+URZ], R0 ;  /* 0x00000000030075a7 */ /* 0x0022a4000800017f */
[----:B--2---:R-:W-:Y:S05]  /*8250*/  @!P0 NANOSLEEP.SYNCS 0x989680 ;  /* 0x009896800000895d */ /* 0x004fea0003900000 */
[----:B------:R-:W2:Y:S02]  /*8260*/  @!P0 SYNCS.PHASECHK.TRANS64 P0, [R3+URZ], R0 ;  /* 0x00000000030085a7 */ /* 0x000ea4000800007f */
[----:B--2---:R-:W-:Y:S05]  /*8270*/  @!P0 BRA `(.L_x_185) ;  /* 0xfffffffc00f08947 */ /* 0x004fea000383ffff */
.L_x_180:
[----:B------:R-:W-:Y:S05]  /*8280*/  BSYNC B0 ;  /* 0x0000000000007941 */ /* 0x000fea0003800000 */
.L_x_179:
[----:B------:R-:W-:Y:S05]  /*8290*/  EXIT ;  /* 0x000000000000794d */ /* 0x000fea0003800000 */
.L_x_21:
[----:B-1----:R1:W2:Y:S02]  /*82a0*/  SYNCS.PHASECHK.TRANS64.TRYWAIT P1, [R3+URZ], R0 ;  /* 0x00000000030075a7 */ /* 0x0022a4000802017f */
[----:B--2---:R-:W-:Y:S05]  /*82b0*/  @!P1 NANOSLEEP.SYNCS 0x989680 ;  /* 0x009896800000995d */ /* 0x004fea0003900000 */
[----:B------:R-:W2:Y:S02]  /*82c0*/  @!P1 SYNCS.PHASECHK.TRANS64 P1, [R3+URZ], R0 ;  /* 0x00000000030095a7 */ /* 0x000ea4000802007f */
[----:B--2---:R-:W-:Y:S05]  /*82d0*/  @!P1 BRA `(.L_x_21) ;  /* 0xfffffffc00f09947 */ /* 0x004fea000383ffff */
[----:B------:R-:W-:Y:S05]  /*82e0*/  BRA `(.L_x_20) ;  /* 0xffffff9400307947 */ /* 0x000fea000383ffff */
.L_x_26:
[----:B-1----:R1:W2:Y:S02]  /*82f0*/  SYNCS.PHASECHK.TRANS64.TRYWAIT P1, [R5+URZ], R4 ;  /* 0x00000004050075a7 */ /* 0x0022a4000802017f */
[----:B--2---:R-:W-:Y:S05]  /*8300*/  @!P1 NANOSLEEP.SYNCS 0x989680 ;  /* 0x009896800000995d */ /* 0x004fea0003900000 */
[----:B------:R-:W2:Y:S02]  /*8310*/  @!P1 SYNCS.PHASECHK.TRANS64 P1, [R5+URZ], R4 ;  /* 0x00000004050095a7 */ /* 0x000ea4000802007f */
[----:B--2---:R-:W-:Y:S05]  /*8320*/  @!P1 BRA `(.L_x_26) ;  /* 0xfffffffc00f09947 */ /* 0x004fea000383ffff */
[----:B------:R-:W-:Y:S05]  /*8330*/  BRA `(.L_x_25) ;  /* 0xffffff98007c7947 */ /* 0x000fea000383ffff */
.L_x_167:
[----:B------:R-:W-:Y:S01]  /*8340*/  BSSY B1, `(.L_x_186) ;  /* 0x0000006000017945 */ /* 0x000fe20003800000 */
[----:B------:R-:W-:-:S07]  /*8350*/  IMAD.MOV.U32 R15, RZ, RZ, -0x1 ;  /* 0xffffffffff0f7424 */ /* 0x000fce00078e00ff */
[----:B------:R-:W-:Y:S05]  /*8360*/  WARPSYNC.COLLECTIVE R15, `(.L_x_187) ;  /* 0x000000000f0c7348 */ /* 0x000fea0003c00000 */
[----:B------:R-:W-:Y:S02]  /*8370*/  ELECT P6, UR62, PT ;  /* 0x00000000003e782f */ /* 0x000fe400038c0000 */
[----:B------:R-:W-:Y:S01]  /*8380*/  MOV R14, UR62 ;  /* 0x0000003e000e7c02 */ /* 0x000fe20008000f00 */
[----:B------:R-:W-:Y:S10]  /*8390*/  ENDCOLLECTIVE ;  /* 0x000000000000791b */ /* 0x000ff40003800000 */
.L_x_187:
[----:B------:R-:W-:Y:S05]  /*83a0*/  BSYNC B1 ;  /* 0x0000000000017941 */ /* 0x000fea0003800000 */
.L_x_186:
[----:B------:R-:W-:Y:S05]  /*83b0*/  BRA `(.L_x_188) ;  /* 0xfffffff000007947 */ /* 0x000fea000383ffff */
.L_x_170:
[----:B-1----:R1:W2:Y:S02]  /*83c0*/  SYNCS.PHASECHK.TRANS64.TRYWAIT P0, [R20+URZ+0x20], R13 ;  /* 0x0000200d140075a7 */ /* 0x0022a4000800017f */
[----:B--2---:R-:W-:Y:S05]  /*83d0*/  @!P0 NANOSLEEP.SYNCS 0x989680 ;  /* 0x009896800000895d */ /* 0x004fea0003900000 */
[----:B------:R-:W2:Y:S02]  /*83e0*/  @!P0 SYNCS.PHASECHK.TRANS64 P0, [R20+URZ+0x20], R13 ;  /* 0x0000200d140085a7 */ /* 0x000ea4000800007f */
[----:B--2---:R-:W-:Y:S05]  /*83f0*/  @!P0 BRA `(.L_x_170) ;  /* 0xfffffffc00f08947 */ /* 0x004fea000383ffff */
[----:B------:R-:W-:Y:S05]  /*8400*/  BRA `(.L_x_189) ;  /* 0xfffffff0003c7947 */ /* 0x000fea000383ffff */
.L_x_178:
[----:B------:R-:W-:Y:S01]  /*8410*/  BSSY B0, `(.L_x_190) ;  /* 0x0000006000007945 */ /* 0x000fe20003800000 */
[----:B------:R-:W-:-:S07]  /*8420*/  IMAD.MOV.U32 R15, RZ, RZ, -0x1 ;  /* 0xffffffffff0f7424 */ /* 0x000fce00078e00ff */
[----:B------:R-:W-:Y:S05]  /*8430*/  WARPSYNC.COLLECTIVE R15, `(.L_x_191) ;  /* 0x000000000f0c7348 */ /* 0x000fea0003c00000 */
[----:B------:R-:W-:Y:S02]  /*8440*/  ELECT P6, UR62, PT ;  /* 0x00000000003e782f */ /* 0x000fe400038c0000 */
[----:B------:R-:W-:Y:S01]  /*8450*/  MOV R14, UR62 ;  /* 0x0000003e000e7c02 */ /* 0x000fe20008000f00 */
[----:B------:R-:W-:Y:S10]  /*8460*/  ENDCOLLECTIVE ;  /* 0x000000000000791b */ /* 0x000ff40003800000 */
.L_x_191:
[----:B------:R-:W-:Y:S05]  /*8470*/  BSYNC B0 ;  /* 0x0000000000007941 */ /* 0x000fea0003800000 */
.L_x_190:
[----:B------:R-:W-:Y:S05]  /*8480*/  BRA `(.L_x_192) ;  /* 0xfffffff800d07947 */ /* 0x000fea000383ffff */
.L_x_182:
[----:B0-----:R0:W1:Y:S02]  /*8490*/  SYNCS.PHASECHK.TRANS64.TRYWAIT P0, [R5+URZ], R2 ;  /* 0x00000002050075a7 */ /* 0x001064000800017f */
[----:B-1----:R-:W-:Y:S05]  /*84a0*/  @!P0 NANOSLEEP.SYNCS 0x989680 ;  /* 0x009896800000895d */ /* 0x002fea0003900000 */
[----:B------:R-:W1:Y:S02]  /*84b0*/  @!P0 SYNCS.PHASECHK.TRANS64 P0, [R5+URZ], R2 ;  /* 0x00000002050085a7 */ /* 0x000e64000800007f */
[----:B-1----:R-:W-:Y:S05]  /*84c0*/  @!P0 BRA `(.L_x_182) ;  /* 0xfffffffc00f08947 */ /* 0x002fea000383ffff */
[----:B------:R-:W-:Y:S05]  /*84d0*/  BRA `(.L_x_193) ;  /* 0xfffffffc00107947 */ /* 0x000fea000383ffff */
.L_x_183:
[----:B0-----:R0:W1:Y:S02]  /*84e0*/  SYNCS.PHASECHK.TRANS64.TRYWAIT P0, [R7+URZ], R4 ;  /* 0x00000004070075a7 */ /* 0x001064000800017f */
[----:B-1----:R-:W-:Y:S05]  /*84f0*/  @!P0 NANOSLEEP.SYNCS 0x989680 ;  /* 0x009896800000895d */ /* 0x002fea0003900000 */
[----:B------:R-:W1:Y:S02]  /*8500*/  @!P0 SYNCS.PHASECHK.TRANS64 P0, [R7+URZ], R4 ;  /* 0x00000004070085a7 */ /* 0x000e64000800007f */
[----:B-1----:R-:W-:Y:S05]  /*8510*/  @!P0 BRA `(.L_x_183) ;  /* 0xfffffffc00f08947 */ /* 0x002fea000383ffff */
[----:B------:R-:W-:Y:S05]  /*8520*/  BRA `(.L_x_194) ;  /* 0xfffffffc00207947 */ /* 0x000fea000383ffff */
.L_x_184:
[----:B0-----:R0:W1:Y:S02]  /*8530*/  SYNCS.PHASECHK.TRANS64.TRYWAIT P0, [R6+URZ], R5 ;  /* 0x00000005060075a7 */ /* 0x001064000800017f */
[----:B-1----:R-:W-:Y:S05]  /*8540*/  @!P0 NANOSLEEP.SYNCS 0x989680 ;  /* 0x009896800000895d */ /* 0x002fea0003900000 */
[----:B------:R-:W1:Y:S02]  /*8550*/  @!P0 SYNCS.PHASECHK.TRANS64 P0, [R6+URZ], R5 ;  /* 0x00000005060085a7 */ /* 0x000e64000800007f */
[----:B-1----:R-:W-:Y:S05]  /*8560*/  @!P0 BRA `(.L_x_184) ;  /* 0xfffffffc00f08947 */ /* 0x002fea000383ffff */
[----:B------:R-:W-:Y:S05]  /*8570*/  BRA `(.L_x_195) ;  /* 0xfffffffc00287947 */ /* 0x000fea000383ffff */
.L_x_196:
[----:B------:R-:W-:-:S00]  /*8580*/  BRA `(.L_x_196) ;  /* 0xfffffffc00fc7947 */ /* 0x000fc0000383ffff */
[----:B------:R-:W-:-:S00]  /*8590*/  NOP ;  /* 0x0000000000007918 */ /* 0x000fc00000000000 */
        /* <DEDUP_REMOVED lines=14> */
.L_x_197:


//--------------------- .nv.global.init           --------------------------
	.section	.nv.global.init,"aw",@progbits
.nv.global.init:
	.type		$str$22,@object
	.size		$str$22,($str$23 - $str$22)
$str$22:
        /*0000*/ 	.byte	0x6b, 0x5f, 0x74, 0x69, 0x6c, 0x65, 0x5f, 0x63, 0x6f, 0x75, 0x6e, 0x74, 0x20, 0x3e, 0x3d, 0x20
        /*0010*/ 	.byte	0x31, 0x00
	.type		$str$23,@object
	.size		$str$23,(__unnamed_1 - $str$23)
$str$23:
        /*0012*/ 	.byte	0x2f, 0x74, 0x6d, 0x70, 0x2f, 0x63, 0x75, 0x74, 0x6c, 0x61, 0x73, 0x73, 0x5f, 0x73, 0x77, 0x65
        /*0022*/ 	.byte	0x65, 0x70, 0x5f, 0x73, 0x72, 0x63, 0x2f, 0x69, 0x6e, 0x63, 0x6c, 0x75, 0x64, 0x65, 0x2f, 0x63
        /*0032*/ 	.byte	0x75, 0x74, 0x6c, 0x61, 0x73, 0x73, 0x2f, 0x67, 0x65, 0x6d, 0x6d, 0x2f, 0x63, 0x6f, 0x6c, 0x6c
        /*0042*/ 	.byte	0x65, 0x63, 0x74, 0x69, 0x76, 0x65, 0x2f, 0x73, 0x6d, 0x39, 0x30, 0x5f, 0x6d, 0x6d, 0x61, 0x5f
        /*0052*/ 	.byte	0x74, 0x6d, 0x61, 0x5f, 0x67, 0x6d, 0x6d, 0x61, 0x5f, 0x73, 0x73, 0x5f, 0x77, 0x61, 0x72, 0x70
        /*0062*/ 	.byte	0x73, 0x70, 0x65, 0x63, 0x69, 0x61, 0x6c, 0x69, 0x7a, 0x65, 0x64, 0x2e, 0x68, 0x70, 0x70, 0x00
	.type		__unnamed_1,@object
	.size		__unnamed_1,(.L_0 - __unnamed_1)
__unnamed_1:
        /*0072*/ 	.byte	0x76, 0x6f, 0x69, 0x64, 0x20, 0x63, 0x75, 0x74, 0x6c, 0x61, 0x73, 0x73, 0x3a, 0x3a, 0x67, 0x65
        /* <DEDUP_REMOVED lines=181> */
.L_0:


//--------------------- .nv.shared._ZN7cutlass13device_kernelINS_4gemm6kernel13GemmUniversalIN4cute5tupleIJiiiiEEENS1_10collective13CollectiveMmaINS1_34MainloopSm90TmaGmmaWarpSpecializedILi4ENS5_IJNS4_1CILi2EEESB_NSA_ILi1EEEEEENS1_35KernelTmaWarpSpecializedCooperativeEEENS5_IJNSA_ILi128EEESG_SG_EEENS_6half_tENS5_IJlSC_lEEESI_SJ_NS4_8TiledMMAINS4_8MMA_AtomIJNS4_4SM904GMMA26MMA_64x128x16_F32F16F16_SSILNSN_5MajorE0ELSP_0ELNSN_7ScaleInE1ELSQ_1EEEEEENS4_6LayoutINS5_IJSB_SC_SC_EEENS5_IJSC_NSA_ILi0EEESV_EEEEENS5_IJNS4_10UnderscoreESY_SY_EEEEENS4_23SM90_TMA_LOAD_MULTICASTENS4_14ComposedLayoutINS4_7SwizzleILi3ELi4ELi3EEENS4_18smem_ptr_flag_bitsILi16EEENST_INS5_IJNSA_ILi8EEENSA_ILi64EEEEEENS5_IJS18_SC_EEEEEEEvNS4_8identityES11_S1C_vS1D_EENS_8epilogue10collective6detail29Sm90TmaWarpSpecializedAdapterINS1G_15DefaultEpilogueISI_SJ_SJ_NS1F_6thread17LinearCombinationISI_Li1EffLNS1K_9ScaleType4KindE0ELNS_15FloatRoundStyleE2ESI_EENS1_15EpilogueDefaultEEEEEvvEEEEvNT_6ParamsE --------------------------
	.section	.nv.shared._ZN7cutlass13device_kernelINS_4gemm6kernel13GemmUniversalIN4cute5tupleIJiiiiEEENS1_10collective13CollectiveMmaINS1_34MainloopSm90TmaGmmaWarpSpecializedILi4ENS5_IJNS4_1CILi2EEESB_NSA_ILi1EEEEEENS1_35KernelTmaWarpSpecializedCooperativeEEENS5_IJNSA_ILi128EEESG_SG_EEENS_6half_tENS5_IJlSC_lEEESI_SJ_NS4_8TiledMMAINS4_8MMA_AtomIJNS4_4SM904GMMA26MMA_64x128x16_F32F16F16_SSILNSN_5MajorE0ELSP_0ELNSN_7ScaleInE1ELSQ_1EEEEEENS4_6LayoutINS5_IJSB_SC_SC_EEENS5_IJSC_NSA_ILi0EEESV_EEEEENS5_IJNS4_10UnderscoreESY_SY_EEEEENS4_23SM90_TMA_LOAD_MULTICASTENS4_14ComposedLayoutINS4_7SwizzleILi3ELi4ELi3EEENS4_18smem_ptr_flag_bitsILi16EEENST_INS5_IJNSA_ILi8EEENSA_ILi64EEEEEENS5_IJS18_SC_EEEEEEEvNS4_8identityES11_S1C_vS1D_EENS_8epilogue10collective6detail29Sm90TmaWarpSpecializedAdapterINS1G_15DefaultEpilogueISI_SJ_SJ_NS1F_6thread17LinearCombinationISI_Li1EffLNS1K_9ScaleType4KindE0ELNS_15FloatRoundStyleE2ESI_EENS1_15EpilogueDefaultEEEEEvvEEEEvNT_6ParamsE,"aw",@nobits
	.sectionflags	@""
	.align	16
	.zero		1024


//--------------------- .nv.shared.reserved.0     --------------------------
	.section	.nv.shared.reserved.0,"aw",@nobits
	.weak		__nv_reservedSMEM_offset_0_alias
	.size		__nv_reservedSMEM_offset_0_alias, 0, 0
	.other		__nv_reservedSMEM_offset_0_alias,@"STO_CUDA_RESERVED_SHARED STV_DEFAULT"
__nv_reservedSMEM_offset_0_alias:
	.zero		0


//--------------------- .nv.global                --------------------------
	.section	.nv.global,"aw",@nobits
.nv.global:
	.type		_ZN39_INTERNAL_be44ad68_4_k_cu_bd676d71_37144cute1_E,@object
	.size		_ZN39_INTERNAL_be44ad68_4_k_cu_bd676d71_37144cute1_E,(_ZN39_INTERNAL_be44ad68_4_k_cu_bd676d71_37144cuda3std3__45__cpo6cbeginE - _ZN39_INTERNAL_be44ad68_4_k_cu_bd676d71_37144cute1_E)
_ZN39_INTERNAL_be44ad68_4_k_cu_bd676d71_37144cute1_E:
	.zero		1
	.type		_ZN39_INTERNAL_be44ad68_4_k_cu_bd676d71_37144cuda3std3__45__cpo6cbeginE,@object
	.size		_ZN39_INTERNAL_be44ad68_4_k_cu_bd676d71_37144cuda3std3__45__cpo6cbeginE,(_ZN39_INTERNAL_be44ad68_4_k_cu_bd676d71_37144cuda3std3__48in_placeE - _ZN39_INTERNAL_be44ad68_4_k_cu_bd676d71_37144cuda3std3__45__cpo6cbeginE)
_ZN39_INTERNAL_be44ad68_4_k_cu_bd676d71_37144cuda3std3__45__cpo6cbeginE:
	.zero		1
	.type		_ZN39_INTERNAL_be44ad68_4_k_cu_bd676d71_37144cuda3std3__48in_placeE,@object
	.size		_ZN39_INTERNAL_be44ad68_4_k_cu_bd676d71_37144cuda3std3__48in_placeE,(_ZN39_INTERNAL_be44ad68_4_k_cu_bd676d71_37144cuda3std6ranges3__45__cpo9iter_moveE - _ZN39_INTERNAL_be44ad68_4_k_cu_bd676d71_37144cuda3std3__48in_placeE)
_ZN39_INTERNAL_be44ad68_4_k_cu_bd676d71_37144cuda3std3__48in_placeE:
	.zero		1
	.type		_ZN39_INTERNAL_be44ad68_4_k_cu_bd676d71_37144cuda3std6ranges3__45__cpo9iter_moveE,@object
	.size		_ZN39_INTERNAL_be44ad68_4_k_cu_bd676d71_37144cuda3std6ranges3__45__cpo9iter_moveE,(_ZN39_INTERNAL_be44ad68_4_k_cu_bd676d71_37144cuda3std3__45__cpo5beginE - _ZN39_INTERNAL_be44ad68_4_k_cu_bd676d71_37144cuda3std6ranges3__45__cpo9iter_moveE)
_ZN39_INTERNAL_be44ad68_4_k_cu_bd676d71_37144cuda3std6ranges3__45__cpo9iter_moveE:
	.zero		1
	.type		_ZN39_INTERNAL_be44ad68_4_k_cu_bd676d71_37144cuda3std3__45__cpo5beginE,@object
	.size		_ZN39_INTERNAL_be44ad68_4_k_cu_bd676d71_37144cuda3std3__45__cpo5beginE,(_ZN39_INTERNAL_be44ad68_4_k_cu_bd676d71_37144cuda3std3__441_GLOBAL__N__be44ad68_4_k_cu_bd676d71_37146ignoreE - _ZN39_INTERNAL_be44ad68_4_k_cu_bd676d71_37144cuda3std3__45__cpo5beginE)
_ZN39_INTERNAL_be44ad68_4_k_cu_bd676d71_37144cuda3std3__45__cpo5beginE:
	.zero		1
	.type		_ZN39_INTERNAL_be44ad68_4_k_cu_bd676d71_37144cuda3std3__441_GLOBAL__N__be44ad68_4_k_cu_bd676d71_37146ignoreE,@object
	.size		_ZN39_INTERNAL_be44ad68_4_k_cu_bd676d71_37144cuda3std3__441_GLOBAL__N__be44ad68_4_k_cu_bd676d71_37146ignoreE,(_ZN39_INTERNAL_be44ad68_4_k_cu_bd676d71_37144cute7productE - _ZN39_INTERNAL_be44ad68_4_k_cu_bd676d71_37144cuda3std3__441_GLOBAL__N__be44ad68_4_k_cu_bd676d71_37146ignoreE)
_ZN39_INTERNAL_be44ad68_4_k_cu_bd676d71_37144cuda3std3__441_GLOBAL__N__be44ad68_4_k_cu_bd676d71_37146ignoreE:
	.zero		1
	.type		_ZN39_INTERNAL_be44ad68_4_k_cu_bd676d71_37144cute7productE,@object
	.size		_ZN39_INTERNAL_be44ad68_4_k_cu_bd676d71_37144cute7productE,(_ZN39_INTERNAL_be44ad68_4_k_cu_bd676d71_37144cuda3std3__45__cpo3endE - _ZN39_INTERNAL_be44ad68_4_k_cu_bd676d71_37144cute7productE)
_ZN39_INTERNAL_be44ad68_4_k_cu_bd676d71_37144cute7productE:
	.zero		1
	.type		_ZN39_INTERNAL_be44ad68_4_k_cu_bd676d71_37144cuda3std3__45__cpo3endE,@object
	.size		_ZN39_INTERNAL_be44ad68_4_k_cu_bd676d71_37144cuda3std3__45__cpo3endE,(_ZN39_INTERNAL_be44ad68_4_k_cu_bd676d71_37144cuda3std3__419piecewise_constructE - _ZN39_INTERNAL_be44ad68_4_k_cu_bd676d71_37144cuda3std3__45__cpo3endE)
_ZN39_INTERNAL_be44ad68_4_k_cu_bd676d71_37144cuda3std3__45__cpo3endE:
	.zero		1
	.type		_ZN39_INTERNAL_be44ad68_4_k_cu_bd676d71_37144cuda3std3__419piecewise_constructE,@object
	.size		_ZN39_INTERNAL_be44ad68_4_k_cu_bd676d71_37144cuda3std3__419piecewise_constructE,(_ZN39_INTERNAL_be44ad68_4_k_cu_bd676d71_37144cuda3std3__45__cpo4cendE - _ZN39_INTERNAL_be44ad68_4_k_cu_bd676d71_37144cuda3std3__419piecewise_constructE)
_ZN39_INTERNAL_be44ad68_4_k_cu_bd676d71_37144cuda3std3__419piecewise_constructE:
	.zero		1
	.type		_ZN39_INTERNAL_be44ad68_4_k_cu_bd676d71_37144cuda3std3__45__cpo4cendE,@object
	.size		_ZN39_INTERNAL_be44ad68_4_k_cu_bd676d71_37144cuda3std3__45__cpo4cendE,(_ZN39_INTERNAL_be44ad68_4_k_cu_bd676d71_37144cuda3std6ranges3__45__cpo4swapE - _ZN39_INTERNAL_be44ad68_4_k_cu_bd676d71_37144cuda3std3__45__cpo4cendE)
_ZN39_INTERNAL_be44ad68_4_k_cu_bd676d71_37144cuda3std3__45__cpo4cendE:
	.zero		1
	.type		_ZN39_INTERNAL_be44ad68_4_k_cu_bd676d71_37144cuda3std6ranges3__45__cpo4swapE,@object
	.size		_ZN39_INTERNAL_be44ad68_4_k_cu_bd676d71_37144cuda3std6ranges3__45__cpo4swapE,(.L_8 - _ZN39_INTERNAL_be44ad68_4_k_cu_bd676d71_37144cuda3std6ranges3__45__cpo4swapE)
_ZN39_INTERNAL_be44ad68_4_k_cu_bd676d71_37144cuda3std6ranges3__45__cpo4swapE:
	.zero		1
.L_8:


//--------------------- .nv.constant0._ZN7cutlass13device_kernelINS_4gemm6kernel13GemmUniversalIN4cute5tupleIJiiiiEEENS1_10collective13CollectiveMmaINS1_34MainloopSm90TmaGmmaWarpSpecializedILi4ENS5_IJNS4_1CILi2EEESB_NSA_ILi1EEEEEENS1_35KernelTmaWarpSpecializedCooperativeEEENS5_IJNSA_ILi128EEESG_SG_EEENS_6half_tENS5_IJlSC_lEEESI_SJ_NS4_8TiledMMAINS4_8MMA_AtomIJNS4_4SM904GMMA26MMA_64x128x16_F32F16F16_SSILNSN_5MajorE0ELSP_0ELNSN_7ScaleInE1ELSQ_1EEEEEENS4_6LayoutINS5_IJSB_SC_SC_EEENS5_IJSC_NSA_ILi0EEESV_EEEEENS5_IJNS4_10UnderscoreESY_SY_EEEEENS4_23SM90_TMA_LOAD_MULTICASTENS4_14ComposedLayoutINS4_7SwizzleILi3ELi4ELi3EEENS4_18smem_ptr_flag_bitsILi16EEENST_INS5_IJNSA_ILi8EEENSA_ILi64EEEEEENS5_IJS18_SC_EEEEEEEvNS4_8identityES11_S1C_vS1D_EENS_8epilogue10collective6detail29Sm90TmaWarpSpecializedAdapterINS1G_15DefaultEpilogueISI_SJ_SJ_NS1F_6thread17LinearCombinationISI_Li1EffLNS1K_9ScaleType4KindE0ELNS_15FloatRoundStyleE2ESI_EENS1_15EpilogueDefaultEEEEEvvEEEEvNT_6ParamsE --------------------------
	.section	.nv.constant0._ZN7cutlass13device_kernelINS_4gemm6kernel13GemmUniversalIN4cute5tupleIJiiiiEEENS1_10collective13CollectiveMmaINS1_34MainloopSm90TmaGmmaWarpSpecializedILi4ENS5_IJNS4_1CILi2EEESB_NSA_ILi1EEEEEENS1_35KernelTmaWarpSpecializedCooperativeEEENS5_IJNSA_ILi128EEESG_SG_EEENS_6half_tENS5_IJlSC_lEEESI_SJ_NS4_8TiledMMAINS4_8MMA_AtomIJNS4_4SM904GMMA26MMA_64x128x16_F32F16F16_SSILNSN_5MajorE0ELSP_0ELNSN_7ScaleInE1ELSQ_1EEEEEENS4_6LayoutINS5_IJSB_SC_SC_EEENS5_IJSC_NSA_ILi0EEESV_EEEEENS5_IJNS4_10UnderscoreESY_SY_EEEEENS4_23SM90_TMA_LOAD_MULTICASTENS4_14ComposedLayoutINS4_7SwizzleILi3ELi4ELi3EEENS4_18smem_ptr_flag_bitsILi16EEENST_INS5_IJNSA_ILi8EEENSA_ILi64EEEEEENS5_IJS18_SC_EEEEEEEvNS4_8identityES11_S1C_vS1D_EENS_8epilogue10collective6detail29Sm90TmaWarpSpecializedAdapterINS1G_15DefaultEpilogueISI_SJ_SJ_NS1F_6thread17LinearCombinationISI_Li1EffLNS1K_9ScaleType4KindE0ELNS_15FloatRoundStyleE2ESI_EENS1_15EpilogueDefaultEEEEEvvEEEEvNT_6ParamsE,"a",@progbits
	.sectionflags	@""
	.align	4
.nv.constant0._ZN7cutlass13device_kernelINS_4gemm6kernel13GemmUniversalIN4cute5tupleIJiiiiEEENS1_10collective13CollectiveMmaINS1_34MainloopSm90TmaGmmaWarpSpecializedILi4ENS5_IJNS4_1CILi2EEESB_NSA_ILi1EEEEEENS1_35KernelTmaWarpSpecializedCooperativeEEENS5_IJNSA_ILi128EEESG_SG_EEENS_6half_tENS5_IJlSC_lEEESI_SJ_NS4_8TiledMMAINS4_8MMA_AtomIJNS4_4SM904GMMA26MMA_64x128x16_F32F16F16_SSILNSN_5MajorE0ELSP_0ELNSN_7ScaleInE1ELSQ_1EEEEEENS4_6LayoutINS5_IJSB_SC_SC_EEENS5_IJSC_NSA_ILi0EEESV_EEEEENS5_IJNS4_10UnderscoreESY_SY_EEEEENS4_23SM90_TMA_LOAD_MULTICASTENS4_14ComposedLayoutINS4_7SwizzleILi3ELi4ELi3EEENS4_18smem_ptr_flag_bitsILi16EEENST_INS5_IJNSA_ILi8EEENSA_ILi64EEEEEENS5_IJS18_SC_EEEEEEEvNS4_8identityES11_S1C_vS1D_EENS_8epilogue10collective6detail29Sm90TmaWarpSpecializedAdapterINS1G_15DefaultEpilogueISI_SJ_SJ_NS1F_6thread17LinearCombinationISI_Li1EffLNS1K_9ScaleType4KindE0ELNS_15FloatRoundStyleE2ESI_EENS1_15EpilogueDefaultEEEEEvvEEEEvNT_6ParamsE:
	.zero		1664


//--------------------- SYMBOLS --------------------------

	.type		.nv.reservedSmem.offset0,@object
	.size		.nv.reservedSmem.offset0,0x4
	.type		__assertfail,@function
